	.target	sm_90a

	.elftype	@"ET_EXEC"


//--------------------- .note.nv.tkinfo           --------------------------
	.section	.note.nv.tkinfo,"",@"SHT_NOTE"
	.sectionflags	@"SHF_NOTE_NV_TKINFO"
	.tkinfo
        /*0018*/ 	.word	0x00000002
        /*0030*/ 	.string	""
        /*0030*/ 	.string	"ptxas"
        /*0030*/ 	.string	"Cuda compilation tools, release 13.0, V13.0.88"
        /*0030*/ 	.string	"Build cuda_13.0.r13.0/compiler.36424714_0"
        /*0030*/ 	.string	"-arch sm_90a -m 64 "



//--------------------- .note.nv.cuinfo           --------------------------
	.section	.note.nv.cuinfo,"",@"SHT_NOTE"
	.sectionflags	@"SHF_NOTE_NV_CUINFO"
        /*0018*/ 	.short	0x0002
        /*001a*/ 	.short	0x005a
        /*001c*/ 	.short	0x0082
	.zero		2


//--------------------- .nv.info                  --------------------------
	.section	.nv.info,"",@"SHT_CUDA_INFO"
	.align	4


	//----- nvinfo : EIATTR_REGCOUNT
	.align		4
        /*0000*/ 	.byte	0x04, 0x2f
        /*0002*/ 	.short	(.L_15 - .L_14)
	.align		4
.L_14:
        /*0004*/ 	.word	index@(_ZN7cutlass13device_kernelINS_4gemm6kernel13GemmUniversalIN4cute5tupleIJiiiiEEENS1_10collective13CollectiveMmaINS1_34MainloopSm90TmaGmmaWarpSpecializedILi9ENS5_IJNS4_1CILi4EEESB_NSA_ILi1EEEEEENS1_32KernelTmaWarpSpecializedPingpongEEENS5_IJNSA_ILi64EEENSA_ILi128EEENSA_ILi32EEEEEEfNS5_IJlSC_lEEEfSK_NS4_8TiledMMAINS4_8MMA_AtomIJNS4_4SM904GMMA30MMA_64x128x8_F32TF32TF32_SS_TNILNSO_7ScaleInE1ELSQ_1EEEEEENS4_6LayoutINS5_IJSC_SC_SC_EEENS5_IJNSA_ILi0EEESV_SV_EEEEENS5_IJNS4_10UnderscoreESY_SY_EEEEENS4_23SM90_TMA_LOAD_MULTICASTENS4_14ComposedLayoutINS4_7SwizzleILi3ELi4ELi3EEENS4_18smem_ptr_flag_bitsILi32EEENST_INS5_IJNSA_ILi8EEESI_EEENS5_IJSI_SC_EEEEEEEvNS4_8identityES11_S1B_vS1C_EENS_8epilogue10collective6detail29Sm90TmaWarpSpecializedAdapterINS1F_15DefaultEpilogueIfSK_SK_NS1E_6thread17LinearCombinationIfLi1EffLNS1J_9ScaleType4KindE0ELNS_15FloatRoundStyleE2EfEENS1_15EpilogueDefaultEEEEEvvEEEEvNT_6ParamsE)
        /*0008*/ 	.word	0x000000a8


	//----- nvinfo : EIATTR_FRAME_SIZE
	.align		4
.L_15:
        /*000c*/ 	.byte	0x04, 0x11
        /*000e*/ 	.short	(.L_17 - .L_16)
	.align		4
.L_16:
        /*0010*/ 	.word	index@(_ZN7cutlass13device_kernelINS_4gemm6kernel13GemmUniversalIN4cute5tupleIJiiiiEEENS1_10collective13CollectiveMmaINS1_34MainloopSm90TmaGmmaWarpSpecializedILi9ENS5_IJNS4_1CILi4EEESB_NSA_ILi1EEEEEENS1_32KernelTmaWarpSpecializedPingpongEEENS5_IJNSA_ILi64EEENSA_ILi128EEENSA_ILi32EEEEEEfNS5_IJlSC_lEEEfSK_NS4_8TiledMMAINS4_8MMA_AtomIJNS4_4SM904GMMA30MMA_64x128x8_F32TF32TF32_SS_TNILNSO_7ScaleInE1ELSQ_1EEEEEENS4_6LayoutINS5_IJSC_SC_SC_EEENS5_IJNSA_ILi0EEESV_SV_EEEEENS5_IJNS4_10UnderscoreESY_SY_EEEEENS4_23SM90_TMA_LOAD_MULTICASTENS4_14ComposedLayoutINS4_7SwizzleILi3ELi4ELi3EEENS4_18smem_ptr_flag_bitsILi32EEENST_INS5_IJNSA_ILi8EEESI_EEENS5_IJSI_SC_EEEEEEEvNS4_8identityES11_S1B_vS1C_EENS_8epilogue10collective6detail29Sm90TmaWarpSpecializedAdapterINS1F_15DefaultEpilogueIfSK_SK_NS1E_6thread17LinearCombinationIfLi1EffLNS1J_9ScaleType4KindE0ELNS_15FloatRoundStyleE2EfEENS1_15EpilogueDefaultEEEEEvvEEEEvNT_6ParamsE)
        /*0014*/ 	.word	0x00000008


	//----- nvinfo : EIATTR_MIN_STACK_SIZE
	.align		4
.L_17:
        /*0018*/ 	.byte	0x04, 0x12
        /*001a*/ 	.short	(.L_19 - .L_18)
	.align		4
.L_18:
        /*001c*/ 	.word	index@(_ZN7cutlass13device_kernelINS_4gemm6kernel13GemmUniversalIN4cute5tupleIJiiiiEEENS1_10collective13CollectiveMmaINS1_34MainloopSm90TmaGmmaWarpSpecializedILi9ENS5_IJNS4_1CILi4EEESB_NSA_ILi1EEEEEENS1_32KernelTmaWarpSpecializedPingpongEEENS5_IJNSA_ILi64EEENSA_ILi128EEENSA_ILi32EEEEEEfNS5_IJlSC_lEEEfSK_NS4_8TiledMMAINS4_8MMA_AtomIJNS4_4SM904GMMA30MMA_64x128x8_F32TF32TF32_SS_TNILNSO_7ScaleInE1ELSQ_1EEEEEENS4_6LayoutINS5_IJSC_SC_SC_EEENS5_IJNSA_ILi0EEESV_SV_EEEEENS5_IJNS4_10UnderscoreESY_SY_EEEEENS4_23SM90_TMA_LOAD_MULTICASTENS4_14ComposedLayoutINS4_7SwizzleILi3ELi4ELi3EEENS4_18smem_ptr_flag_bitsILi32EEENST_INS5_IJNSA_ILi8EEESI_EEENS5_IJSI_SC_EEEEEEEvNS4_8identityES11_S1B_vS1C_EENS_8epilogue10collective6detail29Sm90TmaWarpSpecializedAdapterINS1F_15DefaultEpilogueIfSK_SK_NS1E_6thread17LinearCombinationIfLi1EffLNS1J_9ScaleType4KindE0ELNS_15FloatRoundStyleE2EfEENS1_15EpilogueDefaultEEEEEvvEEEEvNT_6ParamsE)
        /*0020*/ 	.word	0x00000008
.L_19:


//--------------------- .nv.compat                --------------------------
	.section	.nv.compat,"",@"SHT_CUDA_COMPAT_INFO"
	.align	4
        /*0000*/ 	.byte	0x02, 0x09, 0x01, 0x00, 0x02, 0x02, 0x04, 0x00, 0x02, 0x05, 0x05, 0x00, 0x03, 0x07, 0x01, 0x01
        /*0010*/ 	.byte	0x02, 0x03, 0x01, 0x00, 0x02, 0x06, 0x01, 0x00, 0x04, 0x0b, 0x08, 0x00, 0x00, 0x00, 0x00, 0x00
        /*0020*/ 	.byte	0x00, 0x00, 0x00, 0x00


//--------------------- .nv.info._ZN7cutlass13device_kernelINS_4gemm6kernel13GemmUniversalIN4cute5tupleIJiiiiEEENS1_10collective13CollectiveMmaINS1_34MainloopSm90TmaGmmaWarpSpecializedILi9ENS5_IJNS4_1CILi4EEESB_NSA_ILi1EEEEEENS1_32KernelTmaWarpSpecializedPingpongEEENS5_IJNSA_ILi64EEENSA_ILi128EEENSA_ILi32EEEEEEfNS5_IJlSC_lEEEfSK_NS4_8TiledMMAINS4_8MMA_AtomIJNS4_4SM904GMMA30MMA_64x128x8_F32TF32TF32_SS_TNILNSO_7ScaleInE1ELSQ_1EEEEEENS4_6LayoutINS5_IJSC_SC_SC_EEENS5_IJNSA_ILi0EEESV_SV_EEEEENS5_IJNS4_10UnderscoreESY_SY_EEEEENS4_23SM90_TMA_LOAD_MULTICASTENS4_14ComposedLayoutINS4_7SwizzleILi3ELi4ELi3EEENS4_18smem_ptr_flag_bitsILi32EEENST_INS5_IJNSA_ILi8EEESI_EEENS5_IJSI_SC_EEEEEEEvNS4_8identityES11_S1B_vS1C_EENS_8epilogue10collective6detail29Sm90TmaWarpSpecializedAdapterINS1F_15DefaultEpilogueIfSK_SK_NS1E_6thread17LinearCombinationIfLi1EffLNS1J_9ScaleType4KindE0ELNS_15FloatRoundStyleE2EfEENS1_15EpilogueDefaultEEEEEvvEEEEvNT_6ParamsE --------------------------
	.section	.nv.info._ZN7cutlass13device_kernelINS_4gemm6kernel13GemmUniversalIN4cute5tupleIJiiiiEEENS1_10collective13CollectiveMmaINS1_34MainloopSm90TmaGmmaWarpSpecializedILi9ENS5_IJNS4_1CILi4EEESB_NSA_ILi1EEEEEENS1_32KernelTmaWarpSpecializedPingpongEEENS5_IJNSA_ILi64EEENSA_ILi128EEENSA_ILi32EEEEEEfNS5_IJlSC_lEEEfSK_NS4_8TiledMMAINS4_8MMA_AtomIJNS4_4SM904GMMA30MMA_64x128x8_F32TF32TF32_SS_TNILNSO_7ScaleInE1ELSQ_1EEEEEENS4_6LayoutINS5_IJSC_SC_SC_EEENS5_IJNSA_ILi0EEESV_SV_EEEEENS5_IJNS4_10UnderscoreESY_SY_EEEEENS4_23SM90_TMA_LOAD_MULTICASTENS4_14ComposedLayoutINS4_7SwizzleILi3ELi4ELi3EEENS4_18smem_ptr_flag_bitsILi32EEENST_INS5_IJNSA_ILi8EEESI_EEENS5_IJSI_SC_EEEEEEEvNS4_8identityES11_S1B_vS1C_EENS_8epilogue10collective6detail29Sm90TmaWarpSpecializedAdapterINS1F_15DefaultEpilogueIfSK_SK_NS1E_6thread17LinearCombinationIfLi1EffLNS1J_9ScaleType4KindE0ELNS_15FloatRoundStyleE2EfEENS1_15EpilogueDefaultEEEEEvvEEEEvNT_6ParamsE,"",@"SHT_CUDA_INFO"
	.sectionflags	@""
	.align	4


	//----- nvinfo : EIATTR_CUDA_API_VERSION
	.align		4
        /*0000*/ 	.byte	0x04, 0x37
        /*0002*/ 	.short	(.L_21 - .L_20)
.L_20:
        /*0004*/ 	.word	0x00000082


	//----- nvinfo : EIATTR_KPARAM_INFO
	.align		4
.L_21:
        /*0008*/ 	.byte	0x04, 0x17
        /*000a*/ 	.short	(.L_23 - .L_22)
.L_22:
        /*000c*/ 	.word	0x00000000
        /*0010*/ 	.short	0x0000
        /*0012*/ 	.short	0x0070
        /*0014*/ 	.byte	0x00, 0xf0, 0x01, 0x10


	//----- nvinfo : EIATTR_SPARSE_MMA_MASK
	.align		4
.L_23:
        /*0018*/ 	.byte	0x03, 0x50
        /*001a*/ 	.short	0x0000


	//----- nvinfo : EIATTR_MAXREG_COUNT
	.align		4
        /*001c*/ 	.byte	0x03, 0x1b
        /*001e*/ 	.short	0x00a8


	//----- nvinfo : EIATTR_NUM_BARRIERS
	.align		4
        /*0020*/ 	.byte	0x02, 0x4c
        /*0022*/ 	.byte	0x01
	.zero		1


	//----- nvinfo : EIATTR_EXTERNS
	.align		4
        /*0024*/ 	.byte	0x04, 0x0f
        /*0026*/ 	.short	(.L_25 - .L_24)


	//   ....[0]....
	.align		4
.L_24:
        /*0028*/ 	.word	index@(__assertfail)


	//----- nvinfo : EIATTR_ANNOTATIONS
	.align		4
.L_25:
        /*002c*/ 	.byte	0x04, 0x55
        /*002e*/ 	.short	(.L_27 - .L_26)


	//   ....[0]....
.L_26:
        /*0030*/ 	.word	0x00000001
        /*0034*/ 	.byte	0xa0, 0x0e, 0x00, 0x00, 0x01, 0x00, 0x00, 0x00, 0x50, 0x15, 0x00, 0x00, 0x01, 0x00, 0x00, 0x00
        /*0044*/ 	.byte	0x30, 0x58, 0x00, 0x00, 0x01, 0x00, 0x00, 0x00, 0xb0, 0x65, 0x00, 0x00


	//----- nvinfo : EIATTR_MERCURY_ISA_VERSION
	.align		4
.L_27:
        /*0050*/ 	.byte	0x03, 0x5f
        /*0052*/ 	.short	0x0101


	//----- nvinfo : EIATTR_INT_WARP_WIDE_INSTR_OFFSETS
	.align		4
        /*0054*/ 	.byte	0x04, 0x31
        /*0056*/ 	.short	(.L_29 - .L_28)


	//   ....[0]....
.L_28:
        /*0058*/ 	.word	0x000005d0


	//   ....[1]....
        /*005c*/ 	.word	0x00000670


	//   ....[2]....
        /*0060*/ 	.word	0x00000690


	//   ....[3]....
        /*0064*/ 	.word	0x000006a0


	//   ....[4]....
        /*0068*/ 	.word	0x000006f0


	//   ....[5]....
        /*006c*/ 	.word	0x00000710


	//   ....[6]....
        /*0070*/ 	.word	0x00000860


	//   ....[7]....
        /*0074*/ 	.word	0x000008a0


	//   ....[8]....
        /*0078*/ 	.word	0x00002210


	//----- nvinfo : EIATTR_COOP_GROUP_MASK_REGIDS
	.align		4
.L_29:
        /*007c*/ 	.byte	0x04, 0x29
        /*007e*/ 	.short	(.L_31 - .L_30)


	//   ....[0]....
.L_30:
        /*0080*/ 	.word	0xffffffff


	//   ....[1]....
        /*0084*/ 	.word	0xffffffff


	//   ....[2]....
        /*0088*/ 	.word	0xffffffff


	//   ....[3]....
        /*008c*/ 	.word	0xffffffff


	//   ....[4]....
        /*0090*/ 	.word	0xffffffff


	//   ....[5]....
        /*0094*/ 	.word	0xffffffff


	//   ....[6]....
        /*0098*/ 	.word	0xffffffff


	//----- nvinfo : EIATTR_COOP_GROUP_INSTR_OFFSETS
	.align		4
.L_31:
        /*009c*/ 	.byte	0x04, 0x28
        /*009e*/ 	.short	(.L_33 - .L_32)


	//   ....[0]....
.L_32:
        /*00a0*/ 	.word	0x00000070


	//   ....[1]....
        /*00a4*/ 	.word	0x00000080


	//   ....[2]....
        /*00a8*/ 	.word	0x00000140


	//   ....[3]....
        /*00ac*/ 	.word	0x000003a0


	//   ....[4]....
        /*00b0*/ 	.word	0x000003e0


	//   ....[5]....
        /*00b4*/ 	.word	0x00000420


	//   ....[6]....
        /*00b8*/ 	.word	0x00000a50


	//----- nvinfo : EIATTR_REG_RECONFIG
	.align		4
.L_33:
        /*00bc*/ 	.byte	0x01, 0x54
	.zero		2


	//----- nvinfo : EIATTR_SYSCALL_OFFSETS
	.align		4
        /*00c0*/ 	.byte	0x04, 0x46
        /*00c2*/ 	.short	(.L_35 - .L_34)


	//   ....[0]....
.L_34:
        /*00c4*/ 	.word	0x000019c0


	//----- nvinfo : EIATTR_MBARRIER_INSTR_OFFSETS
	.align		4
.L_35:
        /*00c8*/ 	.byte	0x04, 0x39
        /*00ca*/ 	.short	(.L_37 - .L_36)


	//   ....[0]....
.L_36:
        /*00cc*/ 	.word	0x00000260
        /*00d0*/ 	.word	0x000000ff
        /*00d4*/ 	.word	0x00000000
        /*00d8*/ 	.short	0x0100
        /*00da*/ 	.byte	0x08
	.zero		1


	//   ....[1]....
        /*00dc*/ 	.word	0x00000270
        /*00e0*/ 	.word	0x000000ff
        /*00e4*/ 	.word	0x00000048
        /*00e8*/ 	.short	0x0100
        /*00ea*/ 	.byte	0x08
	.zero		1


	//   ....[2]....
        /*00ec*/ 	.word	0x00000280
        /*00f0*/ 	.word	0x000000ff
        /*00f4*/ 	.word	0x00000008
        /*00f8*/ 	.short	0x0100
        /*00fa*/ 	.byte	0x08
	.zero		1


	//   ....[3]....
        /*00fc*/ 	.word	0x00000290
        /*0100*/ 	.word	0x000000ff
        /*0104*/ 	.word	0x00000050
        /*0108*/ 	.short	0x0100
        /*010a*/ 	.byte	0x08
	.zero		1


	//   ....[4]....
        /*010c*/ 	.word	0x000002a0
        /*0110*/ 	.word	0x000000ff
        /*0114*/ 	.word	0x00000010
        /*0118*/ 	.short	0x0100
        /*011a*/ 	.byte	0x08
	.zero		1


	//   ....[5]....
        /*011c*/ 	.word	0x000002b0
        /*0120*/ 	.word	0x000000ff
        /*0124*/ 	.word	0x00000058
        /*0128*/ 	.short	0x0100
        /*012a*/ 	.byte	0x08
	.zero		1


	//   ....[6]....
        /*012c*/ 	.word	0x000002c0
        /*0130*/ 	.word	0x000000ff
        /*0134*/ 	.word	0x00000018
        /*0138*/ 	.short	0x0100
        /*013a*/ 	.byte	0x08
	.zero		1


	//   ....[7]....
        /*013c*/ 	.word	0x000002d0
        /*0140*/ 	.word	0x000000ff
        /*0144*/ 	.word	0x00000060
        /*0148*/ 	.short	0x0100
        /*014a*/ 	.byte	0x08
	.zero		1


	//   ....[8]....
        /*014c*/ 	.word	0x000002e0
        /*0150*/ 	.word	0x000000ff
        /*0154*/ 	.word	0x00000020
        /*0158*/ 	.short	0x0100
        /*015a*/ 	.byte	0x08
	.zero		1


	//   ....[9]....
        /*015c*/ 	.word	0x000002f0
        /*0160*/ 	.word	0x000000ff
        /*0164*/ 	.word	0x00000068
        /*0168*/ 	.short	0x0100
        /*016a*/ 	.byte	0x08
	.zero		1


	//   ....[10]....
        /*016c*/ 	.word	0x00000300
        /*0170*/ 	.word	0x000000ff
        /*0174*/ 	.word	0x00000028
        /*0178*/ 	.short	0x0100
        /*017a*/ 	.byte	0x08
	.zero		1


	//   ....[11]....
        /*017c*/ 	.word	0x00000310
        /*0180*/ 	.word	0x000000ff
        /*0184*/ 	.word	0x00000070
        /*0188*/ 	.short	0x0100
        /*018a*/ 	.byte	0x08
	.zero		1


	//   ....[12]....
        /*018c*/ 	.word	0x00000320
        /*0190*/ 	.word	0x000000ff
        /*0194*/ 	.word	0x00000030
        /*0198*/ 	.short	0x0100
        /*019a*/ 	.byte	0x08
	.zero		1


	//   ....[13]....
        /*019c*/ 	.word	0x00000330
        /*01a0*/ 	.word	0x000000ff
        /*01a4*/ 	.word	0x00000078
        /*01a8*/ 	.short	0x0100
        /*01aa*/ 	.byte	0x08
	.zero		1


	//   ....[14]....
        /*01ac*/ 	.word	0x00000340
        /*01b0*/ 	.word	0x000000ff
        /*01b4*/ 	.word	0x00000038
        /*01b8*/ 	.short	0x0100
        /*01ba*/ 	.byte	0x08
	.zero		1


	//   ....[15]....
        /*01bc*/ 	.word	0x00000350
        /*01c0*/ 	.word	0x000000ff
        /*01c4*/ 	.word	0x00000080
        /*01c8*/ 	.short	0x0100
        /*01ca*/ 	.byte	0x08
	.zero		1


	//   ....[16]....
        /*01cc*/ 	.word	0x00000360
        /*01d0*/ 	.word	0x000000ff
        /*01d4*/ 	.word	0x00000040
        /*01d8*/ 	.short	0x0100
        /*01da*/ 	.byte	0x08
	.zero		1


	//   ....[17]....
        /*01dc*/ 	.word	0x00000370
        /*01e0*/ 	.word	0x000000ff
        /*01e4*/ 	.word	0x00000088
        /*01e8*/ 	.short	0x0100
        /*01ea*/ 	.byte	0x08
	.zero		1


	//   ....[18]....
        /*01ec*/ 	.word	0x000008d0
        /*01f0*/ 	.word	0x000000ff
        /*01f4*/ 	.word	0x000000c0
        /*01f8*/ 	.short	0x0100
        /*01fa*/ 	.byte	0x08
	.zero		1


	//   ....[19]....
        /*01fc*/ 	.word	0x00000970
        /*0200*/ 	.word	0x000000ff
        /*0204*/ 	.word	0x000000c8
        /*0208*/ 	.short	0x0100
        /*020a*/ 	.byte	0x08
	.zero		1


	//   ....[20]....
        /*020c*/ 	.word	0x000009d0
        /*0210*/ 	.word	0x000000ff
        /*0214*/ 	.word	0x000000a0
        /*0218*/ 	.short	0x0100
        /*021a*/ 	.byte	0x09
	.zero		1


	//   ....[21]....
        /*021c*/ 	.word	0x000009e0
        /*0220*/ 	.word	0x000000ff
        /*0224*/ 	.word	0x000000a8
        /*0228*/ 	.short	0x0100
        /*022a*/ 	.byte	0x09
	.zero		1


	//   ....[22]....
        /*022c*/ 	.word	0x000009f0
        /*0230*/ 	.word	0x000000ff
        /*0234*/ 	.word	0x000000b0
        /*0238*/ 	.short	0x0100
        /*023a*/ 	.byte	0x09
	.zero		1


	//   ....[23]....
        /*023c*/ 	.word	0x00000a00
        /*0240*/ 	.word	0x000000ff
        /*0244*/ 	.word	0x000000b8
        /*0248*/ 	.short	0x0100
        /*024a*/ 	.byte	0x09
	.zero		1


	//   ....[24]....
        /*024c*/ 	.word	0x00001880
        /*0250*/ 	.word	0x000000ff
        /*0254*/ 	.word	0xfffffff8
        /*0258*/ 	.short	0x010a
        /*025a*/ 	.byte	0x2b
	.zero		1


	//   ....[25]....
        /*025c*/ 	.word	0x00001a40
        /*0260*/ 	.word	0x00000003
        /*0264*/ 	.word	0x00000000
        /*0268*/ 	.short	0x010a
        /*026a*/ 	.byte	0x3f
	.zero		1


	//   ....[26]....
        /*026c*/ 	.word	0x00001aa0
        /*0270*/ 	.word	0x00000003
        /*0274*/ 	.word	0x00000000
        /*0278*/ 	.short	0x010a
        /*027a*/ 	.byte	0x3f
	.zero		1


	//   ....[27]....
        /*027c*/ 	.word	0x00001e00
        /*0280*/ 	.word	0x000000ff
        /*0284*/ 	.word	0x00000000
        /*0288*/ 	.short	0x010a
        /*028a*/ 	.byte	0x04
	.zero		1


	//   ....[28]....
        /*028c*/ 	.word	0x00001e40
        /*0290*/ 	.word	0x000000ff
        /*0294*/ 	.word	0x00000000
        /*0298*/ 	.short	0x010a
        /*029a*/ 	.byte	0x04
	.zero		1


	//   ....[29]....
        /*029c*/ 	.word	0x000020a0
        /*02a0*/ 	.word	0x00000005
        /*02a4*/ 	.word	0x00000000
        /*02a8*/ 	.short	0x0101
        /*02aa*/ 	.byte	0x3f
	.zero		1


	//   ....[30]....
        /*02ac*/ 	.word	0x000021b0
        /*02b0*/ 	.word	0x00000003
        /*02b4*/ 	.word	0x00000000
        /*02b8*/ 	.short	0x0101
        /*02ba*/ 	.byte	0x2e
	.zero		1


	//   ....[31]....
        /*02bc*/ 	.word	0x000022b0
        /*02c0*/ 	.word	0x00000003
        /*02c4*/ 	.word	0x00000000
        /*02c8*/ 	.short	0x0101
        /*02ca*/ 	.byte	0x3f
	.zero		1


	//   ....[32]....
        /*02cc*/ 	.word	0x00002330
        /*02d0*/ 	.word	0x000000ff
        /*02d4*/ 	.word	0x00000008
        /*02d8*/ 	.short	0x010a
        /*02da*/ 	.byte	0x2b
	.zero		1


	//   ....[33]....
        /*02dc*/ 	.word	0x00005870
        /*02e0*/ 	.word	0x00000000
        /*02e4*/ 	.word	0x00000000
        /*02e8*/ 	.short	0x0101
        /*02ea*/ 	.byte	0x2e
	.zero		1


	//   ....[34]....
        /*02ec*/ 	.word	0x000062d0
        /*02f0*/ 	.word	0x0000000b
        /*02f4*/ 	.word	0x00000048
        /*02f8*/ 	.short	0x010a
        /*02fa*/ 	.byte	0x3f
	.zero		1


	//   ....[35]....
        /*02fc*/ 	.word	0x000066e0
        /*0300*/ 	.word	0x00000006
        /*0304*/ 	.word	0x000000c8
        /*0308*/ 	.short	0x0101
        /*030a*/ 	.byte	0x3f
	.zero		1


	//   ....[36]....
        /*030c*/ 	.word	0x00006e00
        /*0310*/ 	.word	0x00000007
        /*0314*/ 	.word	0x00000000
        /*0318*/ 	.short	0x010a
        /*031a*/ 	.byte	0x3f
	.zero		1


	//   ....[37]....
        /*031c*/ 	.word	0x00006e80
        /*0320*/ 	.word	0x00000006
        /*0324*/ 	.word	0x00000000
        /*0328*/ 	.short	0x010a
        /*032a*/ 	.byte	0x3f
	.zero		1


	//   ....[38]....
        /*032c*/ 	.word	0x00006f10
        /*0330*/ 	.word	0x00000007
        /*0334*/ 	.word	0x00000000
        /*0338*/ 	.short	0x010a
        /*033a*/ 	.byte	0x3f
	.zero		1


	//   ....[39]....
        /*033c*/ 	.word	0x00006fa0
        /*0340*/ 	.word	0x00000006
        /*0344*/ 	.word	0x00000000
        /*0348*/ 	.short	0x010a
        /*034a*/ 	.byte	0x3f
	.zero		1


	//   ....[40]....
        /*034c*/ 	.word	0x00007030
        /*0350*/ 	.word	0x00000007
        /*0354*/ 	.word	0x00000000
        /*0358*/ 	.short	0x010a
        /*035a*/ 	.byte	0x3f
	.zero		1


	//   ....[41]....
        /*035c*/ 	.word	0x000070c0
        /*0360*/ 	.word	0x00000006
        /*0364*/ 	.word	0x00000000
        /*0368*/ 	.short	0x010a
        /*036a*/ 	.byte	0x3f
	.zero		1


	//   ....[42]....
        /*036c*/ 	.word	0x00007150
        /*0370*/ 	.word	0x00000007
        /*0374*/ 	.word	0x00000000
        /*0378*/ 	.short	0x010a
        /*037a*/ 	.byte	0x3f
	.zero		1


	//   ....[43]....
        /*037c*/ 	.word	0x000071e0
        /*0380*/ 	.word	0x00000006
        /*0384*/ 	.word	0x00000000
        /*0388*/ 	.short	0x010a
        /*038a*/ 	.byte	0x3f
	.zero		1


	//   ....[44]....
        /*038c*/ 	.word	0x00007270
        /*0390*/ 	.word	0x00000005
        /*0394*/ 	.word	0x00000000
        /*0398*/ 	.short	0x010a
        /*039a*/ 	.byte	0x3f
	.zero		1


	//   ....[45]....
        /*039c*/ 	.word	0x000072e0
        /*03a0*/ 	.word	0x00000003
        /*03a4*/ 	.word	0xfffffff8
        /*03a8*/ 	.short	0x010a
        /*03aa*/ 	.byte	0x3f
	.zero		1


	//   ....[46]....
        /*03ac*/ 	.word	0x00007330
        /*03b0*/ 	.word	0x00000003
        /*03b4*/ 	.word	0x00000000
        /*03b8*/ 	.short	0x010a
        /*03ba*/ 	.byte	0x3f
	.zero		1


	//   ....[47]....
        /*03bc*/ 	.word	0x00007390
        /*03c0*/ 	.word	0x00000005
        /*03c4*/ 	.word	0x00000000
        /*03c8*/ 	.short	0x010a
        /*03ca*/ 	.byte	0x3f
	.zero		1


	//   ....[48]....
        /*03cc*/ 	.word	0x000073f0
        /*03d0*/ 	.word	0x00000003
        /*03d4*/ 	.word	0x00000008
        /*03d8*/ 	.short	0x010a
        /*03da*/ 	.byte	0x3f
	.zero		1


	//   ....[49]....
        /*03dc*/ 	.word	0x000074c0
        /*03e0*/ 	.word	0x0000000b
        /*03e4*/ 	.word	0x00000048
        /*03e8*/ 	.short	0x010a
        /*03ea*/ 	.byte	0x3f
	.zero		1


	//   ....[50]....
        /*03ec*/ 	.word	0x00007590
        /*03f0*/ 	.word	0x00000007
        /*03f4*/ 	.word	0x00000000
        /*03f8*/ 	.short	0x010a
        /*03fa*/ 	.byte	0x3f
	.zero		1


	//   ....[51]....
        /*03fc*/ 	.word	0x000075e0
        /*0400*/ 	.word	0x00000006
        /*0404*/ 	.word	0x00000000
        /*0408*/ 	.short	0x010a
        /*040a*/ 	.byte	0x3f
	.zero		1


	//   ....[52]....
        /*040c*/ 	.word	0x00007630
        /*0410*/ 	.word	0x00000007
        /*0414*/ 	.word	0x00000000
        /*0418*/ 	.short	0x010a
        /*041a*/ 	.byte	0x3f
	.zero		1


	//   ....[53]....
        /*041c*/ 	.word	0x00007680
        /*0420*/ 	.word	0x00000006
        /*0424*/ 	.word	0x00000000
        /*0428*/ 	.short	0x010a
        /*042a*/ 	.byte	0x3f
	.zero		1


	//   ....[54]....
        /*042c*/ 	.word	0x000076d0
        /*0430*/ 	.word	0x00000007
        /*0434*/ 	.word	0x00000000
        /*0438*/ 	.short	0x010a
        /*043a*/ 	.byte	0x3f
	.zero		1


	//   ....[55]....
        /*043c*/ 	.word	0x00007720
        /*0440*/ 	.word	0x00000006
        /*0444*/ 	.word	0x00000000
        /*0448*/ 	.short	0x010a
        /*044a*/ 	.byte	0x3f
	.zero		1


	//   ....[56]....
        /*044c*/ 	.word	0x00007770
        /*0450*/ 	.word	0x00000007
        /*0454*/ 	.word	0x00000000
        /*0458*/ 	.short	0x010a
        /*045a*/ 	.byte	0x3f
	.zero		1


	//   ....[57]....
        /*045c*/ 	.word	0x000077c0
        /*0460*/ 	.word	0x00000006
        /*0464*/ 	.word	0x00000000
        /*0468*/ 	.short	0x010a
        /*046a*/ 	.byte	0x3f
	.zero		1


	//----- nvinfo : EIATTR_NUM_MBARRIERS
	.align		4
.L_37:
        /*046c*/ 	.byte	0x03, 0x38
        /*046e*/ 	.short	0x0018


	//----- nvinfo : EIATTR_EXIT_INSTR_OFFSETS
	.align		4
        /*0470*/ 	.byte	0x04, 0x1c
        /*0472*/ 	.short	(.L_39 - .L_38)


	//   ....[0]....
.L_38:
        /*0474*/ 	.word	0x000014e0


	//   ....[1]....
        /*0478*/ 	.word	0x00001540


	//   ....[2]....
        /*047c*/ 	.word	0x00005e90


	//   ....[3]....
        /*0480*/ 	.word	0x00005ec0


	//   ....[4]....
        /*0484*/ 	.word	0x000072c0


	//----- nvinfo : EIATTR_MAX_THREADS
	.align		4
.L_39:
        /*0488*/ 	.byte	0x04, 0x05
        /*048a*/ 	.short	(.L_41 - .L_40)
.L_40:
        /*048c*/ 	.word	0x00000180
        /*0490*/ 	.word	0x00000001
        /*0494*/ 	.word	0x00000001


	//----- nvinfo : EIATTR_CRS_STACK_SIZE
	.align		4
.L_41:
        /*0498*/ 	.byte	0x04, 0x1e
        /*049a*/ 	.short	(.L_43 - .L_42)
.L_42:
        /*049c*/ 	.word	0x00000000


	//----- nvinfo : EIATTR_CBANK_PARAM_SIZE
	.align		4
.L_43:
        /*04a0*/ 	.byte	0x03, 0x19
        /*04a2*/ 	.short	0x0470


	//----- nvinfo : EIATTR_PARAM_CBANK
	.align		4
        /*04a4*/ 	.byte	0x04, 0x0a
        /*04a6*/ 	.short	(.L_45 - .L_44)
	.align		4
.L_44:
        /*04a8*/ 	.word	index@(.nv.constant0._ZN7cutlass13device_kernelINS_4gemm6kernel13GemmUniversalIN4cute5tupleIJiiiiEEENS1_10collective13CollectiveMmaINS1_34MainloopSm90TmaGmmaWarpSpecializedILi9ENS5_IJNS4_1CILi4EEESB_NSA_ILi1EEEEEENS1_32KernelTmaWarpSpecializedPingpongEEENS5_IJNSA_ILi64EEENSA_ILi128EEENSA_ILi32EEEEEEfNS5_IJlSC_lEEEfSK_NS4_8TiledMMAINS4_8MMA_AtomIJNS4_4SM904GMMA30MMA_64x128x8_F32TF32TF32_SS_TNILNSO_7ScaleInE1ELSQ_1EEEEEENS4_6LayoutINS5_IJSC_SC_SC_EEENS5_IJNSA_ILi0EEESV_SV_EEEEENS5_IJNS4_10UnderscoreESY_SY_EEEEENS4_23SM90_TMA_LOAD_MULTICASTENS4_14ComposedLayoutINS4_7SwizzleILi3ELi4ELi3EEENS4_18smem_ptr_flag_bitsILi32EEENST_INS5_IJNSA_ILi8EEESI_EEENS5_IJSI_SC_EEEEEEEvNS4_8identityES11_S1B_vS1C_EENS_8epilogue10collective6detail29Sm90TmaWarpSpecializedAdapterINS1F_15DefaultEpilogueIfSK_SK_NS1E_6thread17LinearCombinationIfLi1EffLNS1J_9ScaleType4KindE0ELNS_15FloatRoundStyleE2EfEENS1_15EpilogueDefaultEEEEEvvEEEEvNT_6ParamsE)
        /*04ac*/ 	.short	0x0210
        /*04ae*/ 	.short	0x0470


	//----- nvinfo : EIATTR_SW_WAR
	.align		4
.L_45:
        /*04b0*/ 	.byte	0x04, 0x36
        /*04b2*/ 	.short	(.L_47 - .L_46)
.L_46:
        /*04b4*/ 	.word	0x00000008
.L_47:


//--------------------- .nv.callgraph             --------------------------
	.section	.nv.callgraph,"",@"SHT_CUDA_CALLGRAPH"
	.align	4
	.sectionentsize	8
	.align		4
        /*0000*/ 	.word	0x00000000
	.align		4
        /*0004*/ 	.word	0xffffffff
	.align		4
        /*0008*/ 	.word	index@(_ZN7cutlass13device_kernelINS_4gemm6kernel13GemmUniversalIN4cute5tupleIJiiiiEEENS1_10collective13CollectiveMmaINS1_34MainloopSm90TmaGmmaWarpSpecializedILi9ENS5_IJNS4_1CILi4EEESB_NSA_ILi1EEEEEENS1_32KernelTmaWarpSpecializedPingpongEEENS5_IJNSA_ILi64EEENSA_ILi128EEENSA_ILi32EEEEEEfNS5_IJlSC_lEEEfSK_NS4_8TiledMMAINS4_8MMA_AtomIJNS4_4SM904GMMA30MMA_64x128x8_F32TF32TF32_SS_TNILNSO_7ScaleInE1ELSQ_1EEEEEENS4_6LayoutINS5_IJSC_SC_SC_EEENS5_IJNSA_ILi0EEESV_SV_EEEEENS5_IJNS4_10UnderscoreESY_SY_EEEEENS4_23SM90_TMA_LOAD_MULTICASTENS4_14ComposedLayoutINS4_7SwizzleILi3ELi4ELi3EEENS4_18smem_ptr_flag_bitsILi32EEENST_INS5_IJNSA_ILi8EEESI_EEENS5_IJSI_SC_EEEEEEEvNS4_8identityES11_S1B_vS1C_EENS_8epilogue10collective6detail29Sm90TmaWarpSpecializedAdapterINS1F_15DefaultEpilogueIfSK_SK_NS1E_6thread17LinearCombinationIfLi1EffLNS1J_9ScaleType4KindE0ELNS_15FloatRoundStyleE2EfEENS1_15EpilogueDefaultEEEEEvvEEEEvNT_6ParamsE)
	.align		4
        /*000c*/ 	.word	index@(__assertfail)
	.align		4
        /*0010*/ 	.word	0x00000000
	.align		4
        /*0014*/ 	.word	0xfffffffe
	.align		4
        /*0018*/ 	.word	0x00000000
	.align		4
        /*001c*/ 	.word	0xfffffffd
	.align		4
        /*0020*/ 	.word	0x00000000
	.align		4
        /*0024*/ 	.word	0xfffffffc


//--------------------- .nv.constant4             --------------------------
	.section	.nv.constant4,"a",@progbits
	.align	8
	.align		8
.nv.constant4:
        /*0000*/ 	.dword	__assertfail
	.align		8
        /*0008*/ 	.dword	__unnamed_1
	.align		8
        /*0010*/ 	.dword	_ZN40_INTERNAL_14768fdb_4_k_cu_9e3c5340_195954cuda3std3__45__cpo5beginE
	.align		8
        /*0018*/ 	.dword	_ZN40_INTERNAL_14768fdb_4_k_cu_9e3c5340_195954cuda3std3__45__cpo3endE
	.align		8
        /*0020*/ 	.dword	_ZN40_INTERNAL_14768fdb_4_k_cu_9e3c5340_195954cuda3std3__45__cpo6cbeginE
	.align		8
        /*0028*/ 	.dword	_ZN40_INTERNAL_14768fdb_4_k_cu_9e3c5340_195954cuda3std3__45__cpo4cendE
	.align		8
        /*0030*/ 	.dword	_ZN40_INTERNAL_14768fdb_4_k_cu_9e3c5340_195954cuda3std3__442_GLOBAL__N__14768fdb_4_k_cu_9e3c5340_195956ignoreE
	.align		8
        /*0038*/ 	.dword	_ZN40_INTERNAL_14768fdb_4_k_cu_9e3c5340_195954cuda3std3__419piecewise_constructE
	.align		8
        /*0040*/ 	.dword	_ZN40_INTERNAL_14768fdb_4_k_cu_9e3c5340_195954cuda3std3__48in_placeE
	.align		8
        /*0048*/ 	.dword	_ZN40_INTERNAL_14768fdb_4_k_cu_9e3c5340_195954cuda3std6ranges3__45__cpo4swapE
	.align		8
        /*0050*/ 	.dword	_ZN40_INTERNAL_14768fdb_4_k_cu_9e3c5340_195954cuda3std6ranges3__45__cpo9iter_moveE
	.align		8
        /*0058*/ 	.dword	_ZN40_INTERNAL_14768fdb_4_k_cu_9e3c5340_195954cute7productE
	.align		8
        /*0060*/ 	.dword	_ZN40_INTERNAL_14768fdb_4_k_cu_9e3c5340_195954cute1_E
	.align		8
        /*0068*/ 	.dword	$str$22
	.align		8
        /*0070*/ 	.dword	$str$23


//--------------------- .text._ZN7cutlass13device_kernelINS_4gemm6kernel13GemmUniversalIN4cute5tupleIJiiiiEEENS1_10collective13CollectiveMmaINS1_34MainloopSm90TmaGmmaWarpSpecializedILi9ENS5_IJNS4_1CILi4EEESB_NSA_ILi1EEEEEENS1_32KernelTmaWarpSpecializedPingpongEEENS5_IJNSA_ILi64EEENSA_ILi128EEENSA_ILi32EEEEEEfNS5_IJlSC_lEEEfSK_NS4_8TiledMMAINS4_8MMA_AtomIJNS4_4SM904GMMA30MMA_64x128x8_F32TF32TF32_SS_TNILNSO_7ScaleInE1ELSQ_1EEEEEENS4_6LayoutINS5_IJSC_SC_SC_EEENS5_IJNSA_ILi0EEESV_SV_EEEEENS5_IJNS4_10UnderscoreESY_SY_EEEEENS4_23SM90_TMA_LOAD_MULTICASTENS4_14ComposedLayoutINS4_7SwizzleILi3ELi4ELi3EEENS4_18smem_ptr_flag_bitsILi32EEENST_INS5_IJNSA_ILi8EEESI_EEENS5_IJSI_SC_EEEEEEEvNS4_8identityES11_S1B_vS1C_EENS_8epilogue10collective6detail29Sm90TmaWarpSpecializedAdapterINS1F_15DefaultEpilogueIfSK_SK_NS1E_6thread17LinearCombinationIfLi1EffLNS1J_9ScaleType4KindE0ELNS_15FloatRoundStyleE2EfEENS1_15EpilogueDefaultEEEEEvvEEEEvNT_6ParamsE --------------------------
	.section	.text._ZN7cutlass13device_kernelINS_4gemm6kernel13GemmUniversalIN4cute5tupleIJiiiiEEENS1_10collective13CollectiveMmaINS1_34MainloopSm90TmaGmmaWarpSpecializedILi9ENS5_IJNS4_1CILi4EEESB_NSA_ILi1EEEEEENS1_32KernelTmaWarpSpecializedPingpongEEENS5_IJNSA_ILi64EEENSA_ILi128EEENSA_ILi32EEEEEEfNS5_IJlSC_lEEEfSK_NS4_8TiledMMAINS4_8MMA_AtomIJNS4_4SM904GMMA30MMA_64x128x8_F32TF32TF32_SS_TNILNSO_7ScaleInE1ELSQ_1EEEEEENS4_6LayoutINS5_IJSC_SC_SC_EEENS5_IJNSA_ILi0EEESV_SV_EEEEENS5_IJNS4_10UnderscoreESY_SY_EEEEENS4_23SM90_TMA_LOAD_MULTICASTENS4_14ComposedLayoutINS4_7SwizzleILi3ELi4ELi3EEENS4_18smem_ptr_flag_bitsILi32EEENST_INS5_IJNSA_ILi8EEESI_EEENS5_IJSI_SC_EEEEEEEvNS4_8identityES11_S1B_vS1C_EENS_8epilogue10collective6detail29Sm90TmaWarpSpecializedAdapterINS1F_15DefaultEpilogueIfSK_SK_NS1E_6thread17LinearCombinationIfLi1EffLNS1J_9ScaleType4KindE0ELNS_15FloatRoundStyleE2EfEENS1_15EpilogueDefaultEEEEEvvEEEEvNT_6ParamsE,"ax",@progbits
	.align	128
.text._ZN7cutlass13device_kernelINS_4gemm6kernel13GemmUniversalIN4cute5tupleIJiiiiEEENS1_10collective13CollectiveMmaINS1_34MainloopSm90TmaGmmaWarpSpecializedILi9ENS5_IJNS4_1CILi4EEESB_NSA_ILi1EEEEEENS1_32KernelTmaWarpSpecializedPingpongEEENS5_IJNSA_ILi64EEENSA_ILi128EEENSA_ILi32EEEEEEfNS5_IJlSC_lEEEfSK_NS4_8TiledMMAINS4_8MMA_AtomIJNS4_4SM904GMMA30MMA_64x128x8_F32TF32TF32_SS_TNILNSO_7ScaleInE1ELSQ_1EEEEEENS4_6LayoutINS5_IJSC_SC_SC_EEENS5_IJNSA_ILi0EEESV_SV_EEEEENS5_IJNS4_10UnderscoreESY_SY_EEEEENS4_23SM90_TMA_LOAD_MULTICASTENS4_14ComposedLayoutINS4_7SwizzleILi3ELi4ELi3EEENS4_18smem_ptr_flag_bitsILi32EEENST_INS5_IJNSA_ILi8EEESI_EEENS5_IJSI_SC_EEEEEEEvNS4_8identityES11_S1B_vS1C_EENS_8epilogue10collective6detail29Sm90TmaWarpSpecializedAdapterINS1F_15DefaultEpilogueIfSK_SK_NS1E_6thread17LinearCombinationIfLi1EffLNS1J_9ScaleType4KindE0ELNS_15FloatRoundStyleE2EfEENS1_15EpilogueDefaultEEEEEvvEEEEvNT_6ParamsE:
        .type           _ZN7cutlass13device_kernelINS_4gemm6kernel13GemmUniversalIN4cute5tupleIJiiiiEEENS1_10collective13CollectiveMmaINS1_34MainloopSm90TmaGmmaWarpSpecializedILi9ENS5_IJNS4_1CILi4EEESB_NSA_ILi1EEEEEENS1_32KernelTmaWarpSpecializedPingpongEEENS5_IJNSA_ILi64EEENSA_ILi128EEENSA_ILi32EEEEEEfNS5_IJlSC_lEEEfSK_NS4_8TiledMMAINS4_8MMA_AtomIJNS4_4SM904GMMA30MMA_64x128x8_F32TF32TF32_SS_TNILNSO_7ScaleInE1ELSQ_1EEEEEENS4_6LayoutINS5_IJSC_SC_SC_EEENS5_IJNSA_ILi0EEESV_SV_EEEEENS5_IJNS4_10UnderscoreESY_SY_EEEEENS4_23SM90_TMA_LOAD_MULTICASTENS4_14ComposedLayoutINS4_7SwizzleILi3ELi4ELi3EEENS4_18smem_ptr_flag_bitsILi32EEENST_INS5_IJNSA_ILi8EEESI_EEENS5_IJSI_SC_EEEEEEEvNS4_8identityES11_S1B_vS1C_EENS_8epilogue10collective6detail29Sm90TmaWarpSpecializedAdapterINS1F_15DefaultEpilogueIfSK_SK_NS1E_6thread17LinearCombinationIfLi1EffLNS1J_9ScaleType4KindE0ELNS_15FloatRoundStyleE2EfEENS1_15EpilogueDefaultEEEEEvvEEEEvNT_6ParamsE,@function
        .size           _ZN7cutlass13device_kernelINS_4gemm6kernel13GemmUniversalIN4cute5tupleIJiiiiEEENS1_10collective13CollectiveMmaINS1_34MainloopSm90TmaGmmaWarpSpecializedILi9ENS5_IJNS4_1CILi4EEESB_NSA_ILi1EEEEEENS1_32KernelTmaWarpSpecializedPingpongEEENS5_IJNSA_ILi64EEENSA_ILi128EEENSA_ILi32EEEEEEfNS5_IJlSC_lEEEfSK_NS4_8TiledMMAINS4_8MMA_AtomIJNS4_4SM904GMMA30MMA_64x128x8_F32TF32TF32_SS_TNILNSO_7ScaleInE1ELSQ_1EEEEEENS4_6LayoutINS5_IJSC_SC_SC_EEENS5_IJNSA_ILi0EEESV_SV_EEEEENS5_IJNS4_10UnderscoreESY_SY_EEEEENS4_23SM90_TMA_LOAD_MULTICASTENS4_14ComposedLayoutINS4_7SwizzleILi3ELi4ELi3EEENS4_18smem_ptr_flag_bitsILi32EEENST_INS5_IJNSA_ILi8EEESI_EEENS5_IJSI_SC_EEEEEEEvNS4_8identityES11_S1B_vS1C_EENS_8epilogue10collective6detail29Sm90TmaWarpSpecializedAdapterINS1F_15DefaultEpilogueIfSK_SK_NS1E_6thread17LinearCombinationIfLi1EffLNS1J_9ScaleType4KindE0ELNS_15FloatRoundStyleE2EfEENS1_15EpilogueDefaultEEEEEvvEEEEvNT_6ParamsE,(.L_x_212 - _ZN7cutlass13device_kernelINS_4gemm6kernel13GemmUniversalIN4cute5tupleIJiiiiEEENS1_10collective13CollectiveMmaINS1_34MainloopSm90TmaGmmaWarpSpecializedILi9ENS5_IJNS4_1CILi4EEESB_NSA_ILi1EEEEEENS1_32KernelTmaWarpSpecializedPingpongEEENS5_IJNSA_ILi64EEENSA_ILi128EEENSA_ILi32EEEEEEfNS5_IJlSC_lEEEfSK_NS4_8TiledMMAINS4_8MMA_AtomIJNS4_4SM904GMMA30MMA_64x128x8_F32TF32TF32_SS_TNILNSO_7ScaleInE1ELSQ_1EEEEEENS4_6LayoutINS5_IJSC_SC_SC_EEENS5_IJNSA_ILi0EEESV_SV_EEEEENS5_IJNS4_10UnderscoreESY_SY_EEEEENS4_23SM90_TMA_LOAD_MULTICASTENS4_14ComposedLayoutINS4_7SwizzleILi3ELi4ELi3EEENS4_18smem_ptr_flag_bitsILi32EEENST_INS5_IJNSA_ILi8EEESI_EEENS5_IJSI_SC_EEEEEEEvNS4_8identityES11_S1B_vS1C_EENS_8epilogue10collective6detail29Sm90TmaWarpSpecializedAdapterINS1F_15DefaultEpilogueIfSK_SK_NS1E_6thread17LinearCombinationIfLi1EffLNS1J_9ScaleType4KindE0ELNS_15FloatRoundStyleE2EfEENS1_15EpilogueDefaultEEEEEvvEEEEvNT_6ParamsE)
        .other          _ZN7cutlass13device_kernelINS_4gemm6kernel13GemmUniversalIN4cute5tupleIJiiiiEEENS1_10collective13CollectiveMmaINS1_34MainloopSm90TmaGmmaWarpSpecializedILi9ENS5_IJNS4_1CILi4EEESB_NSA_ILi1EEEEEENS1_32KernelTmaWarpSpecializedPingpongEEENS5_IJNSA_ILi64EEENSA_ILi128EEENSA_ILi32EEEEEEfNS5_IJlSC_lEEEfSK_NS4_8TiledMMAINS4_8MMA_AtomIJNS4_4SM904GMMA30MMA_64x128x8_F32TF32TF32_SS_TNILNSO_7ScaleInE1ELSQ_1EEEEEENS4_6LayoutINS5_IJSC_SC_SC_EEENS5_IJNSA_ILi0EEESV_SV_EEEEENS5_IJNS4_10UnderscoreESY_SY_EEEEENS4_23SM90_TMA_LOAD_MULTICASTENS4_14ComposedLayoutINS4_7SwizzleILi3ELi4ELi3EEENS4_18smem_ptr_flag_bitsILi32EEENST_INS5_IJNSA_ILi8EEESI_EEENS5_IJSI_SC_EEEEEEEvNS4_8identityES11_S1B_vS1C_EENS_8epilogue10collective6detail29Sm90TmaWarpSpecializedAdapterINS1F_15DefaultEpilogueIfSK_SK_NS1E_6thread17LinearCombinationIfLi1EffLNS1J_9ScaleType4KindE0ELNS_15FloatRoundStyleE2EfEENS1_15EpilogueDefaultEEEEEvvEEEEvNT_6ParamsE,@"STO_CUDA_ENTRY STV_DEFAULT"
_ZN7cutlass13device_kernelINS_4gemm6kernel13GemmUniversalIN4cute5tupleIJiiiiEEENS1_10collective13CollectiveMmaINS1_34MainloopSm90TmaGmmaWarpSpecializedILi9ENS5_IJNS4_1CILi4EEESB_NSA_ILi1EEEEEENS1_32KernelTmaWarpSpecializedPingpongEEENS5_IJNSA_ILi64EEENSA_ILi128EEENSA_ILi32EEEEEEfNS5_IJlSC_lEEEfSK_NS4_8TiledMMAINS4_8MMA_AtomIJNS4_4SM904GMMA30MMA_64x128x8_F32TF32TF32_SS_TNILNSO_7ScaleInE1ELSQ_1EEEEEENS4_6LayoutINS5_IJSC_SC_SC_EEENS5_IJNSA_ILi0EEESV_SV_EEEEENS5_IJNS4_10UnderscoreESY_SY_EEEEENS4_23SM90_TMA_LOAD_MULTICASTENS4_14ComposedLayoutINS4_7SwizzleILi3ELi4ELi3EEENS4_18smem_ptr_flag_bitsILi32EEENST_INS5_IJNSA_ILi8EEESI_EEENS5_IJSI_SC_EEEEEEEvNS4_8identityES11_S1B_vS1C_EENS_8epilogue10collective6detail29Sm90TmaWarpSpecializedAdapterINS1F_15DefaultEpilogueIfSK_SK_NS1E_6thread17LinearCombinationIfLi1EffLNS1J_9ScaleType4KindE0ELNS_15FloatRoundStyleE2EfEENS1_15EpilogueDefaultEEEEEvvEEEEvNT_6ParamsE:
[----:B------:R-:W0:Y:S02]  /*0000*/  LDC R1, c[0x0][0x28] ;  /* 0x00000a00ff017b82 */ /* 0x000e240000000800 */
[----:B0-----:R-:W-:Y:S01]  /*0010*/  VIADD R1, R1, 0xfffffff8 ;  /* 0xfffffff801017836 */ /* 0x001fe20000000000 */
[----:B------:R-:W0:Y:S01]  /*0020*/  S2R R4, SR_TID.X ;  /* 0x0000000000047919 */ /* 0x000e220000002100 */
[----:B------:R-:W-:Y:S01]  /*0030*/  ELECT P0, URZ, PT ;  /* 0x00000000003f782f */ /* 0x000fe20003800000 */
[----:B------:R-:W-:Y:S01]  /*0040*/  BSSY B0, `(.L_x_0) ;  /* 0x000000f000007945 */ /* 0x000fe20003800000 */
[--C-:B0-----:R-:W-:Y:S02]  /*0050*/  SHF.R.U32.HI R0, RZ, 0x5, R4.reuse ;  /* 0x00000005ff007819 */ /* 0x101fe40000011604 */
[----:B------:R-:W-:-:S03]  /*0060*/  SHF.R.U32.HI R7, RZ, 0x7, R4 ;  /* 0x00000007ff077819 */ /* 0x000fc60000011604 */
[----:B------:R-:W0:Y:S04]  /*0070*/  SHFL.IDX PT, R2, R0, RZ, 0x1f ;  /* 0x00001fff00027589 */ /* 0x000e2800000e0000 */
[----:B------:R1:W2:Y:S01]  /*0080*/  SHFL.IDX PT, R10, R7, RZ, 0x1f ;  /* 0x00001fff070a7589 */ /* 0x0002a200000e0000 */
[----:B0-----:R-:W-:-:S13]  /*0090*/  ISETP.NE.OR P0, PT, R2, RZ, !P0 ;  /* 0x000000ff0200720c */ /* 0x001fda0004705670 */
[----:B-12---:R-:W-:Y:S05]  /*00a0*/  @P0 BRA `(.L_x_1) ;  /* 0x0000000000200947 */ /* 0x006fea0003800000 */
[----:B------:R-:W-:Y:S02]  /*00b0*/  ULDC.64 UR4, c[0x0][0x198] ;  /* 0x0000660000047ab9 */ /* 0x000fe40000000a00 */
[----:B------:R-:W-:Y:S02]  /*00c0*/  UIADD3 UR6, UP0, UR4, 0xf0, URZ ;  /* 0x000000f004067890 */ /* 0x000fe4000ff1e03f */
[----:B------:R-:W-:Y:S02]  /*00d0*/  UIADD3 UR4, UP1, UR4, 0x1f0, URZ ;  /* 0x000001f004047890 */ /* 0x000fe4000ff3e03f */
[----:B------:R-:W-:Y:S02]  /*00e0*/  UIADD3.X UR7, URZ, UR5, URZ, UP0, !UPT ;  /* 0x000000053f077290 */ /* 0x000fe400087fe43f */
[----:B------:R-:W-:-:S07]  /*00f0*/  UIADD3.X UR5, URZ, UR5, URZ, UP1, !UPT ;  /* 0x000000053f057290 */ /* 0x000fce0008ffe43f */
[----:B------:R0:W-:Y:S02]  /*0100*/  UTMACCTL.PF [UR6] ;  /* 0x00000000060079b9 */ /* 0x0001e40008040000 */
[----:B------:R0:W-:Y:S02]  /*0110*/  UTMACCTL.PF [UR4] ;  /* 0x00000000040079b9 */ /* 0x0001e40008040000 */
[----:B0-----:R-:W-:Y:S01]  /*0120*/  NOP ;  /* 0x0000000000007918 */ /* 0x001fe20000000000 */
.L_x_1:
[----:B------:R-:W-:Y:S05]  /*0130*/  BSYNC B0 ;  /* 0x0000000000007941 */ /* 0x000fea0003800000 */
.L_x_0:
[----:B------:R-:W0:Y:S02]  /*0140*/  SHFL.IDX PT, R9, R0, RZ, 0x1f ;  /* 0x00001fff00097589 */ /* 0x000e2400000e0000 */
[----:B0-----:R-:W-:-:S13]  /*0150*/  ISETP.NE.AND P0, PT, R9, RZ, PT ;  /* 0x000000ff0900720c */ /* 0x001fda0003f05270 */
[----:B------:R-:W-:Y:S05]  /*0160*/  @P0 BRA `(.L_x_2) ;  /* 0x00000000008c0947 */ /* 0x000fea0003800000 */
[----:B------:R-:W-:Y:S01]  /*0170*/  ELECT P0, URZ, PT ;  /* 0x00000000003f782f */ /* 0x000fe20003800000 */
[----:B------:R-:W-:-:S12]  /*0180*/  BSSY B0, `(.L_x_2) ;  /* 0x0000021000007945 */ /* 0x000fd80003800000 */
[----:B------:R-:W-:Y:S05]  /*0190*/  @!P0 BRA `(.L_x_3) ;  /* 0x00000000007c8947 */ /* 0x000fea0003800000 */
[----:B------:R-:W0:Y:S01]  /*01a0*/  S2UR UR8, SR_CgaCtaId ;  /* 0x00000000000879c3 */ /* 0x000e220000008800 */
[----:B------:R-:W-:Y:S01]  /*01b0*/  UMOV UR4, 0x400 ;  /* 0x0000040000047882 */ /* 0x000fe20000000000 */
[----:B------:R-:W-:Y:S01]  /*01c0*/  UMOV UR5, 0x1 ;  /* 0x0000000100057882 */ /* 0x000fe20000000000 */
[----:B------:R-:W-:Y:S02]  /*01d0*/  UMOV UR6, 0x7 ;  /* 0x0000000700067882 */ /* 0x000fe40000000000 */
[----:B------:R-:W-:-:S04]  /*01e0*/  UIADD3 UR6, -UR6, 0x100000, URZ ;  /* 0x0010000006067890 */ /* 0x000fc8000fffe13f */
[----:B------:R-:W-:Y:S02]  /*01f0*/  USHF.L.U32 UR7, UR6, 0xb, URZ ;  /* 0x0000000b06077899 */ /* 0x000fe4000800063f */
[----:B------:R-:W-:Y:S02]  /*0200*/  USHF.L.U32 UR6, UR6, 0x1, URZ ;  /* 0x0000000106067899 */ /* 0x000fe4000800063f */
[----:B0-----:R-:W-:Y:S02]  /*0210*/  ULEA UR8, UR8, UR4, 0x18 ;  /* 0x0000000408087291 */ /* 0x001fe4000f8ec03f */
[----:B------:R-:W-:-:S04]  /*0220*/  UIADD3 UR4, -UR5, 0x100000, URZ ;  /* 0x0010000005047890 */ /* 0x000fc8000fffe13f */
[----:B------:R-:W-:Y:S02]  /*0230*/  USHF.L.U32 UR5, UR4, 0xb, URZ ;  /* 0x0000000b04057899 */ /* 0x000fe4000800063f */
[----:B------:R-:W-:Y:S01]  /*0240*/  USHF.L.U32 UR4, UR4, 0x1, URZ ;  /* 0x0000000104047899 */ /* 0x000fe2000800063f */
[----:B------:R-:W0:Y:S11]  /*0250*/  FENCE.VIEW.ASYNC.S ;  /* 0x00000000000073c6 */ /* 0x000e360000000000 */
[----:B0-----:R0:W1:Y:S01]  /*0260*/  SYNCS.EXCH.64 URZ, [UR8], UR4 ;  /* 0x00000004083f75b2 */ /* 0x0010620008000100 */
[----:B------:R0:W2:Y:S01]  /*0270*/  SYNCS.EXCH.64 URZ, [UR8+0x48], UR6 ;  /* 0x00004806083f75b2 */ /* 0x0000a20008000100 */
[----:B------:R0:W3:Y:S01]  /*0280*/  SYNCS.EXCH.64 URZ, [UR8+0x8], UR4 ;  /* 0x00000804083f75b2 */ /* 0x0000e20008000100 */
[----:B------:R0:W4:Y:S01]  /*0290*/  SYNCS.EXCH.64 URZ, [UR8+0x50], UR6 ;  /* 0x00005006083f75b2 */ /* 0x0001220008000100 */
[----:B------:R0:W0:Y:S01]  /*02a0*/  SYNCS.EXCH.64 URZ, [UR8+0x10], UR4 ;  /* 0x00001004083f75b2 */ /* 0x0000220008000100 */
        /* <DEDUP_REMOVED lines=13> */
[----:B------:R-:W-:Y:S01]  /*0380*/  NOP ;  /* 0x0000000000007918 */ /* 0x000fe20000000000 */
.L_x_3:
[----:B0-----:R-:W-:Y:S05]  /*0390*/  BSYNC B0 ;  /* 0x0000000000007941 */ /* 0x001fea0003800000 */
.L_x_2:
[----:B------:R-:W0:Y:S01]  /*03a0*/  SHFL.IDX PT, R6, R0, RZ, 0x1f ;  /* 0x00001fff00067589 */ /* 0x000e2200000e0000 */
[----:B------:R-:W-:Y:S01]  /*03b0*/  SHF.R.S32.HI R3, RZ, 0x1f, R4 ;  /* 0x0000001fff037819 */ /* 0x000fe20000011404 */
[----:B------:R-:W5:Y:S01]  /*03c0*/  S2UR UR12, SR_CTAID.X ;  /* 0x00000000000c79c3 */ /* 0x000f620000002500 */
[----:B------:R-:W-:Y:S01]  /*03d0*/  ELECT P0, URZ, PT ;  /* 0x00000000003f782f */ /* 0x000fe20003800000 */
[----:B------:R1:W2:Y:S01]  /*03e0*/  SHFL.IDX PT, R13, R0, RZ, 0x1f ;  /* 0x00001fff000d7589 */ /* 0x0002a200000e0000 */
[----:B------:R-:W-:Y:S01]  /*03f0*/  LEA.HI R3, R3, R4, RZ, 0x7 ;  /* 0x0000000403037211 */ /* 0x000fe200078f38ff */
[----:B------:R-:W-:Y:S01]  /*0400*/  ULDC UR4, c[0x0][0x150] ;  /* 0x0000540000047ab9 */ /* 0x000fe20000000800 */
[----:B------:R-:W-:Y:S01]  /*0410*/  ELECT P1, URZ, PT ;  /* 0x00000000003f782f */ /* 0x000fe20003820000 */
[----:B------:R-:W3:Y:S01]  /*0420*/  SHFL.IDX PT, R17, R7, RZ, 0x1f ;  /* 0x00001fff07117589 */ /* 0x000ee200000e0000 */
[----:B------:R-:W-:Y:S01]  /*0430*/  LOP3.LUT R3, R3, 0xffffff80, RZ, 0xc0, !PT ;  /* 0xffffff8003037812 */ /* 0x000fe200078ec0ff */
[----:B------:R-:W4:Y:S01]  /*0440*/  LDC R15, c[0x0][0x144] ;  /* 0x00005100ff0f7b82 */ /* 0x000f220000000800 */
[----:B------:R-:W-:Y:S01]  /*0450*/  ULDC UR5, c[0x0][0x154] ;  /* 0x0000550000057ab9 */ /* 0x000fe20000000800 */
[----:B-1----:R-:W-:Y:S01]  /*0460*/  SHF.R.S32.HI R0, RZ, 0x1f, R9 ;  /* 0x0000001fff007819 */ /* 0x002fe20000011409 */
[----:B------:R-:W-:Y:S01]  /*0470*/  UMOV UR11, 0x80 ;  /* 0x00000080000b7882 */ /* 0x000fe20000000000 */
[----:B------:R-:W-:Y:S01]  /*0480*/  IMAD.IADD R5, R4, 0x1, -R3 ;  /* 0x0000000104057824 */ /* 0x000fe200078e0a03 */
[----:B------:R-:W-:Y:S01]  /*0490*/  NOP ;  /* 0x0000000000007918 */ /* 0x000fe20000000000 */
[----:B------:R-:W-:Y:S01]  /*04a0*/  LEA.HI R0, R0, R9, RZ, 0x2 ;  /* 0x0000000900007211 */ /* 0x000fe200078f10ff */
[----:B------:R-:W-:Y:S01]  /*04b0*/  NOP ;  /* 0x0000000000007918 */ /* 0x000fe20000000000 */
[----:B------:R-:W1:Y:S01]  /*04c0*/  LDC R16, c[0x0][0x140] ;  /* 0x00005000ff107b82 */ /* 0x000e620000000800 */
[----:B------:R-:W-:Y:S01]  /*04d0*/  SHF.R.S32.HI R8, RZ, 0x1f, R5 ;  /* 0x0000001fff087819 */ /* 0x000fe20000011405 */
[----:B------:R-:W-:Y:S01]  /*04e0*/  VIADD R36, R10, 0xffffffff ;  /* 0xffffffff0a247836 */ /* 0x000fe20000000000 */
[----:B------:R-:W-:Y:S01]  /*04f0*/  LOP3.LUT R0, R0, 0x3ffffffc, RZ, 0xc0, !PT ;  /* 0x3ffffffc00007812 */ /* 0x000fe200078ec0ff */
[----:B------:R-:W-:Y:S01]  /*0500*/  IMAD.MOV.U32 R89, RZ, RZ, 0x1 ;  /* 0x00000001ff597424 */ /* 0x000fe200078e00ff */
[----:B------:R-:W-:-:S02]  /*0510*/  LEA.HI R3, R8, R5, RZ, 0x3 ;  /* 0x0000000508037211 */ /* 0x000fc400078f18ff */
[----:B0-----:R-:W-:Y:S01]  /*0520*/  ISETP.NE.OR P0, PT, R6, RZ, !P0 ;  /* 0x000000ff0600720c */ /* 0x001fe20004705670 */
[----:B------:R-:W-:Y:S01]  /*0530*/  IMAD.IADD R9, R9, 0x1, -R0 ;  /* 0x0000000109097824 */ /* 0x000fe200078e0a00 */
[----:B------:R-:W0:Y:S01]  /*0540*/  S2R R6, SR_CTAID.Y ;  /* 0x0000000000067919 */ /* 0x000e220000002600 */
[--C-:B------:R-:W-:Y:S01]  /*0550*/  SHF.R.S32.HI R11, RZ, 0x3, R3.reuse ;  /* 0x00000003ff0b7819 */ /* 0x100fe20000011403 */
[----:B------:R-:W3:Y:S01]  /*0560*/  LDC R21, c[0x0][0x148] ;  /* 0x00005200ff157b82 */ /* 0x000ee20000000800 */
[----:B------:R-:W-:Y:S02]  /*0570*/  SHF.R.S32.HI R12, RZ, 0x1f, R3 ;  /* 0x0000001fff0c7819 */ /* 0x000fe40000011403 */
[----:B-----5:R-:W-:Y:S02]  /*0580*/  I2FP.F32.U32 R3, UR12 ;  /* 0x0000000c00037c45 */ /* 0x020fe40008201000 */
[----:B------:R-:W-:Y:S02]  /*0590*/  LEA.HI R12, R12, R11, RZ, 0x2 ;  /* 0x0000000b0c0c7211 */ /* 0x000fe400078f10ff */
[----:B--2---:R-:W-:Y:S01]  /*05a0*/  ISETP.NE.OR P1, PT, R13, RZ, !P1 ;  /* 0x000000ff0d00720c */ /* 0x004fe20004f25670 */
[----:B------:R-:W-:Y:S01]  /*05b0*/  FMUL R14, R3, UR4 ;  /* 0x00000004030e7c20 */ /* 0x000fe20008400000 */
[----:B------:R-:W-:Y:S01]  /*05c0*/  LOP3.LUT R12, R12, 0xfffffffc, RZ, 0xc0, !PT ;  /* 0xfffffffc0c0c7812 */ /* 0x000fe200078ec0ff */
[----:B------:R-:W-:Y:S01]  /*05d0*/  VOTEU.ALL UP2, P0 ;  /* 0x00000000003f7886 */ /* 0x000fe20000040000 */
[----:B------:R-:W-:Y:S01]  /*05e0*/  SHF.R.S32.HI R3, RZ, 0x1f, R2 ;  /* 0x0000001fff037819 */ /* 0x000fe20000011402 */
[----:B------:R-:W-:Y:S01]  /*05f0*/  UMOV UR4, 0x20 ;  /* 0x0000002000047882 */ /* 0x000fe20000000000 */
[----:B-1----:R-:W-:Y:S01]  /*0600*/  ISETP.EQ.U32.AND P2, PT, R16, 0x1, PT ;  /* 0x000000011000780c */ /* 0x002fe20003f42070 */
[----:B------:R-:W-:Y:S01]  /*0610*/  IMAD.IADD R12, R11, 0x1, -R12 ;  /* 0x000000010b0c7824 */ /* 0x000fe200078e0a0c */
[----:B------:R-:W-:Y:S01]  /*0620*/  LEA.HI R3, R3, R2, RZ, 0x2 ;  /* 0x0000000203037211 */ /* 0x000fe200078f10ff */
[----:B------:R-:W1:Y:S01]  /*0630*/  F2I.U32.TRUNC.NTZ R14, R14 ;  /* 0x0000000e000e7305 */ /* 0x000e62000020f000 */
[----:B------:R-:W2:Y:S01]  /*0640*/  @!UP2 S2UR UR7, SR_CgaCtaId ;  /* 0x000000000007a9c3 */ /* 0x000ea20000008800 */
[----:B------:R-:W-:Y:S01]  /*0650*/  IMAD R12, R9, 0x4, R12 ;  /* 0x00000004090c7824 */ /* 0x000fe200078e020c */
[----:B------:R-:W-:Y:S01]  /*0660*/  LOP3.LUT R3, R3, 0xfffffffc, RZ, 0xc0, !PT ;  /* 0xfffffffc03037812 */ /* 0x000fe200078ec0ff */
[----:B------:R-:W-:Y:S01]  /*0670*/  VOTEU.ALL UP3, P1 ;  /* 0x00000000003f7886 */ /* 0x000fe20000860000 */
[----:B------:R-:W-:Y:S01]  /*0680*/  @!UP2 UMOV UR6, 0x400 ;  /* 0x000004000006a882 */ /* 0x000fe20000000000 */
[----:B------:R-:W-:Y:S01]  /*0690*/  VOTEU.ALL UP4, P1 ;  /* 0x00000000003f7886 */ /* 0x000fe20000880000 */
[----:B------:R-:W-:Y:S01]  /*06a0*/  VOTEU.ALL UP5, P1 ;  /* 0x00000000003f7886 */ /* 0x000fe200008a0000 */
[----:B------:R-:W-:Y:S01]  /*06b0*/  IMAD.IADD R9, R2, 0x1, -R3 ;  /* 0x0000000102097824 */ /* 0x000fe200078e0a03 */
[----:B------:R-:W-:Y:S01]  /*06c0*/  SHF.R.S32.HI R3, RZ, 0x1f, R12 ;  /* 0x0000001fff037819 */ /* 0x000fe2000001140c */
[----:B------:R-:W5:Y:S01]  /*06d0*/  @!UP3 S2UR UR10, SR_CgaCtaId ;  /* 0x00000000000ab9c3 */ /* 0x000f620000008800 */
[----:B------:R-:W-:Y:S01]  /*06e0*/  @!UP3 UMOV UR9, 0x400 ;  /* 0x000004000009b882 */ /* 0x000fe20000000000 */
[----:B------:R-:W-:Y:S01]  /*06f0*/  VOTEU.ALL UP0, P0 ;  /* 0x00000000003f7886 */ /* 0x000fe20000000000 */
[----:B------:R-:W-:Y:S01]  /*0700*/  LEA.HI R3, R3, R12, RZ, 0x2 ;  /* 0x0000000c03037211 */ /* 0x000fe200078f10ff */
[----:B------:R-:W-:Y:S01]  /*0710*/  VOTEU.ALL UP1, P0 ;  /* 0x00000000003f7886 */ /* 0x000fe20000020000 */
[----:B0-----:R-:W-:Y:S01]  /*0720*/  I2FP.F32.U32 R0, R6 ;  /* 0x0000000600007245 */ /* 0x001fe20000201000 */
[----:B-1----:R-:W-:Y:S01]  /*0730*/  IMAD.MOV R14, RZ, RZ, -R14 ;  /* 0x000000ffff0e7224 */ /* 0x002fe200078e0a0e */
[----:B------:R-:W-:Y:S01]  /*0740*/  LOP3.LUT R11, R3, 0xfffffffc, RZ, 0xc0, !PT ;  /* 0xfffffffc030b7812 */ /* 0x000fe200078ec0ff */
[----:B------:R-:W-:Y:S01]  /*0750*/  IMAD.SHL.U32 R3, R12, 0x4, RZ ;  /* 0x000000040c037824 */ /* 0x000fe200078e00ff */
[----:B------:R-:W-:Y:S01]  /*0760*/  LOP3.LUT P0, RZ, R5, 0x7, RZ, 0xc0, !PT ;  /* 0x0000000705ff7812 */ /* 0x000fe2000780c0ff */
[----:B----4-:R-:W-:-:S02]  /*0770*/  IMAD R20, R15, R14, UR12 ;  /* 0x0000000c0f147e24 */ /* 0x010fc4000f8e020e */
[----:B------:R-:W-:Y:S01]  /*0780*/  FMUL R0, R0, UR5 ;  /* 0x0000000500007c20 */ /* 0x000fe20008400000 */
[C---:B------:R-:W-:Y:S01]  /*0790*/  IMAD.IADD R11, R12.reuse, 0x1, -R11 ;  /* 0x000000010c0b7824 */ /* 0x040fe200078e0a0b */
[----:B------:R-:W-:Y:S01]  /*07a0*/  LOP3.LUT R88, R12, 0xc, R3, 0x78, !PT ;  /* 0x0000000c0c587812 */ /* 0x000fe200078e7803 */
[----:B------:R-:W-:-:S04]  /*07b0*/  @!UP2 UIADD3 UR4, -UR4, 0x100000, URZ ;  /* 0x001000000404a890 */ /* 0x000fc8000fffe13f */
[----:B------:R-:W-:Y:S02]  /*07c0*/  @!UP2 USHF.L.U32 UR5, UR4, 0xb, URZ ;  /* 0x0000000b0405a899 */ /* 0x000fe4000800063f */
[----:B------:R-:W-:Y:S01]  /*07d0*/  @!UP2 USHF.L.U32 UR4, UR4, 0x1, URZ ;  /* 0x000000010404a899 */ /* 0x000fe2000800063f */
[----:B------:R-:W-:Y:S01]  /*07e0*/  ISETP.GE.U32.AND P6, PT, R36, 0x2, PT ;  /* 0x000000022400780c */ /* 0x000fe20003fc6070 */
[----:B--2---:R-:W-:Y:S01]  /*07f0*/  @!UP2 ULEA UR8, UR7, UR6, 0x18 ;  /* 0x000000060708a291 */ /* 0x004fe2000f8ec03f */
[----:B------:R-:W-:Y:S01]  /*0800*/  ISETP.NE.AND P4, PT, R11, R20, PT ;  /* 0x000000140b00720c */ /* 0x000fe20003f85270 */
[----:B------:R-:W0:Y:S01]  /*0810*/  F2I.U32.TRUNC.NTZ R0, R0 ;  /* 0x0000000000007305 */ /* 0x000e22000020f000 */
[----:B------:R-:W-:-:S04]  /*0820*/  @!UP3 UIADD3 UR6, -UR11, 0x100000, URZ ;  /* 0x001000000b06b890 */ /* 0x000fc8000fffe13f */
[----:B------:R-:W-:Y:S02]  /*0830*/  @!UP3 USHF.L.U32 UR7, UR6, 0xb, URZ ;  /* 0x0000000b0607b899 */ /* 0x000fe4000800063f */
[----:B------:R-:W-:Y:S01]  /*0840*/  @!UP3 USHF.L.U32 UR6, UR6, 0x1, URZ ;  /* 0x000000010606b899 */ /* 0x000fe2000800063f */
[----:B------:R-:W-:Y:S01]  /*0850*/  ISETP.LT.U32.AND P0, PT, R88, 0x10, !P0 ;  /* 0x000000105800780c */ /* 0x000fe20004701070 */
[----:B------:R-:W-:Y:S01]  /*0860*/  VOTEU.ALL UP2, P1 ;  /* 0x00000000003f7886 */ /* 0x000fe20000840000 */
[----:B---3--:R-:W-:Y:S01]  /*0870*/  R2UR UR43, R17 ;  /* 0x00000000112b72ca */ /* 0x008fe200000e0000 */
[----:B-----5:R-:W-:Y:S01]  /*0880*/  @!UP3 ULEA UR9, UR10, UR9, 0x18 ;  /* 0x000000090a09b291 */ /* 0x020fe2000f8ec03f */
[----:B------:R-:W-:Y:S01]  /*0890*/  ISETP.NE.AND P3, PT, R10, RZ, PT ;  /* 0x000000ff0a00720c */ /* 0x000fe20003f65270 */
[----:B------:R-:W-:Y:S01]  /*08a0*/  VOTEU.ALL UP3, P1 ;  /* 0x00000000003f7886 */ /* 0x000fe20000860000 */
[----:B------:R-:W-:Y:S01]  /*08b0*/  ISETP.NE.AND P1, PT, R9, 0x3, PT ;  /* 0x000000030900780c */ /* 0x000fe20003f25270 */
[----:B------:R-:W1:Y:S02]  /*08c0*/  FENCE.VIEW.ASYNC.S ;  /* 0x00000000000073c6 */ /* 0x000e640000000000 */
[----:B-1----:R1:W2:Y:S01]  /*08d0*/  @!UP0 SYNCS.EXCH.64 URZ, [UR8+0xc0], UR4 ;  /* 0x0000c004083f85b2 */ /* 0x0022a20008000100 */
[----:B------:R-:W-:-:S02]  /*08e0*/  @P4 SHF.R.S32.HI R3, RZ, 0x1f, R88 ;  /* 0x0000001fff034819 */ /* 0x000fc40000011458 */
[----:B------:R-:W-:Y:S01]  /*08f0*/  ISETP.EQ.OR P1, PT, R9, RZ, !P1 ;  /* 0x000000ff0900720c */ /* 0x000fe20004f22670 */
[----:B0-----:R-:W-:Y:S01]  /*0900*/  IMAD.MOV R24, RZ, RZ, -R0 ;  /* 0x000000ffff187224 */ /* 0x001fe200078e0a00 */
[----:B------:R-:W-:Y:S02]  /*0910*/  @P4 LEA.HI R3, R3, R88, RZ, 0x2 ;  /* 0x0000005803034211 */ /* 0x000fe400078f10ff */
[----:B------:R-:W-:Y:S01]  /*0920*/  ISETP.EQ.AND P1, PT, R10, RZ, P1 ;  /* 0x000000ff0a00720c */ /* 0x000fe20000f22270 */
[----:B------:R-:W-:Y:S01]  /*0930*/  IMAD R0, R21, R24, R6 ;  /* 0x0000001815007224 */ /* 0x000fe200078e0206 */
[----:B------:R-:W-:Y:S02]  /*0940*/  @P4 SHF.R.S32.HI R3, RZ, 0x2, R3 ;  /* 0x00000002ff034819 */ /* 0x000fe40000011403 */
[----:B------:R-:W-:Y:S02]  /*0950*/  SEL R23, RZ, 0x1, !P1 ;  /* 0x00000001ff177807 */ /* 0x000fe40004800000 */
[----:B------:R-:W-:Y:S01]  /*0960*/  @P4 ISETP.NE.AND P5, PT, R3, R0, PT ;  /* 0x000000000300420c */ /* 0x000fe20003fa5270 */
[----:B------:R1:W0:Y:S01]  /*0970*/  @!UP1 SYNCS.EXCH.64 URZ, [UR8+0xc8], UR4 ;  /* 0x0000c804083f95b2 */ /* 0x0002220008000100 */
[----:B------:R-:W-:Y:S01]  /*0980*/  NOP ;  /* 0x0000000000007918 */ /* 0x000fe20000000000 */
[----:B------:R-:W-:-:S02]  /*0990*/  SEL R0, RZ, 0x1, !P0 ;  /* 0x00000001ff007807 */ /* 0x000fc40004000000 */
[----:B------:R-:W-:Y:S02]  /*09a0*/  @P4 SEL R89, RZ, 0x1, P5 ;  /* 0x00000001ff594807 */ /* 0x000fe40002800000 */
[----:B------:R-:W-:Y:S02]  /*09b0*/  SEL R23, R23, 0x2, P6 ;  /* 0x0000000217177807 */ /* 0x000fe40003000000 */
[----:B------:R-:W-:Y:S01]  /*09c0*/  LOP3.LUT R89, R89, R0, RZ, 0xc0, !PT ;  /* 0x0000000059597212 */ /* 0x000fe200078ec0ff */
[----:B------:R1:W3:Y:S01]  /*09d0*/  @!UP2 SYNCS.EXCH.64 URZ, [UR9+0xa0], UR6 ;  /* 0x0000a006093fa5b2 */ /* 0x0002e20008000100 */
[----:B------:R1:W4:Y:S01]  /*09e0*/  @!UP3 SYNCS.EXCH.64 URZ, [UR9+0xa8], UR6 ;  /* 0x0000a806093fb5b2 */ /* 0x0003220008000100 */
[----:B------:R1:W0:Y:S01]  /*09f0*/  @!UP4 SYNCS.EXCH.64 URZ, [UR9+0xb0], UR6 ;  /* 0x0000b006093fc5b2 */ /* 0x0002220008000100 */
[----:B------:R1:W0:Y:S01]  /*0a00*/  @!UP5 SYNCS.EXCH.64 URZ, [UR9+0xb8], UR6 ;  /* 0x0000b806093fd5b2 */ /* 0x0002220008000100 */
[----:B------:R-:W-:Y:S01]  /*0a10*/  NOP ;  /* 0x0000000000007918 */ /* 0x000fe20000000000 */
[----:B-12---:R-:W-:Y:S05]  /*0a20*/  @!P2 BRA `(.L_x_4) ;  /* 0x000000000008a947 */ /* 0x006fea0003800000 */
[----:B0--34-:R-:W-:Y:S01]  /*0a30*/  UCGABAR_ARV ;  /* 0x00000000000079c7 */ /* 0x019fe20008000000 */
[----:B------:R-:W-:Y:S05]  /*0a40*/  BRA `(.L_x_5) ;  /* 0x0000000000047947 */ /* 0x000fea0003800000 */
.L_x_4:
[----:B0--34-:R-:W-:Y:S01]  /*0a50*/  NOP ;  /* 0x0000000000007918 */ /* 0x019fe20000000000 */
.L_x_5:
[----:B------:R-:W-:Y:S01]  /*0a60*/  ULDC.64 UR4, c[0x0][0x598] ;  /* 0x0001660000047ab9 */ /* 0x000fe20000000a00 */
[----:B------:R-:W-:Y:S01]  /*0a70*/  ULDC.64 UR36, c[0x0][0x208] ;  /* 0x0000820000247ab9 */ /* 0x000fe20000000a00 */
[----:B------:R-:W-:-:S04]  /*0a80*/  ISETP.NE.U32.AND P0, PT, RZ, UR4, PT ;  /* 0x00000004ff007c0c */ /* 0x000fc8000bf05070 */
[----:B------:R-:W-:-:S13]  /*0a90*/  ISETP.NE.AND.EX P0, PT, RZ, UR5, PT, P0 ;  /* 0x00000005ff007c0c */ /* 0x000fda000bf05300 */
[----:B------:R-:W-:Y:S05]  /*0aa0*/  @!P0 BRA `(.L_x_6) ;  /* 0x00000000001c8947 */ /* 0x000fea0003800000 */
[----:B------:R-:W0:Y:S02]  /*0ab0*/  LDC.64 R2, c[0x0][0x598] ;  /* 0x00016600ff027b82 */ /* 0x000e240000000a00 */
[----:B0-----:R-:W2:Y:S02]  /*0ac0*/  LDG.E.64 R2, desc[UR36][R2.64] ;  /* 0x0000002402027981 */ /* 0x001ea4000c1e1b00 */
[----:B--2---:R-:W-:-:S04]  /*0ad0*/  ISETP.NE.U32.AND P0, PT, R2, RZ, PT ;  /* 0x000000ff0200720c */ /* 0x004fc80003f05070 */
[----:B------:R-:W-:-:S13]  /*0ae0*/  ISETP.NE.AND.EX P0, PT, R3, RZ, PT, P0 ;  /* 0x000000ff0300720c */ /* 0x000fda0003f05300 */
[----:B------:R-:W-:Y:S05]  /*0af0*/  @!P0 BRA `(.L_x_6) ;  /* 0x0000000000088947 */ /* 0x000fea0003800000 */
[----:B------:R0:W5:Y:S01]  /*0b00*/  LD.E R90, desc[UR36][R2.64] ;  /* 0x00000024025a7980 */ /* 0x000162000c101900 */
[----:B------:R-:W-:Y:S05]  /*0b10*/  BRA `(.L_x_7) ;  /* 0x0000000000247947 */ /* 0x000fea0003800000 */
.L_x_6:
[----:B------:R-:W-:Y:S02]  /*0b20*/  ULDC.64 UR4, c[0x0][0x588] ;  /* 0x0001620000047ab9 */ /* 0x000fe40000000a00 */
[----:B------:R-:W-:-:S04]  /*0b30*/  ISETP.NE.U32.AND P0, PT, RZ, UR4, PT ;  /* 0x00000004ff007c0c */ /* 0x000fc8000bf05070 */
[----:B------:R-:W-:-:S13]  /*0b40*/  ISETP.NE.AND.EX P0, PT, RZ, UR5, PT, P0 ;  /* 0x00000005ff007c0c */ /* 0x000fda000bf05300 */
[----:B------:R-:W-:Y:S05]  /*0b50*/  @!P0 BRA `(.L_x_8) ;  /* 0x00000000000c8947 */ /* 0x000fea0003800000 */
[----:B------:R-:W0:Y:S02]  /*0b60*/  LDC.64 R90, c[0x0][0x588] ;  /* 0x00016200ff5a7b82 */ /* 0x000e240000000a00 */
[----:B0-----:R1:W5:Y:S01]  /*0b70*/  LDG.E R90, desc[UR36][R90.64] ;  /* 0x000000245a5a7981 */ /* 0x001362000c1e1900 */
[----:B------:R-:W-:Y:S05]  /*0b80*/  BRA `(.L_x_7) ;  /* 0x0000000000087947 */ /* 0x000fea0003800000 */
.L_x_8:
[----:B------:R-:W-:Y:S02]  /*0b90*/  ULDC UR4, c[0x0][0x580] ;  /* 0x0001600000047ab9 */ /* 0x000fe40000000800 */
[----:B------:R-:W-:-:S07]  /*0ba0*/  IMAD.U32 R90, RZ, RZ, UR4 ;  /* 0x00000004ff5a7e24 */ /* 0x000fce000f8e00ff */
.L_x_7:
[----:B------:R-:W-:Y:S02]  /*0bb0*/  ULDC.64 UR4, c[0x0][0x5a0] ;  /* 0x0001680000047ab9 */ /* 0x000fe40000000a00 */
[----:B------:R-:W-:-:S04]  /*0bc0*/  ISETP.NE.U32.AND P0, PT, RZ, UR4, PT ;  /* 0x00000004ff007c0c */ /* 0x000fc8000bf05070 */
[----:B------:R-:W-:-:S13]  /*0bd0*/  ISETP.NE.AND.EX P0, PT, RZ, UR5, PT, P0 ;  /* 0x00000005ff007c0c */ /* 0x000fda000bf05300 */
[----:B------:R-:W-:Y:S05]  /*0be0*/  @!P0 BRA `(.L_x_9) ;  /* 0x00000000001c8947 */ /* 0x000fea0003800000 */
[----:B0-----:R-:W0:Y:S02]  /*0bf0*/  LDC.64 R2, c[0x0][0x5a0] ;  /* 0x00016800ff027b82 */ /* 0x001e240000000a00 */
[----:B0-----:R-:W2:Y:S02]  /*0c00*/  LDG.E.64 R2, desc[UR36][R2.64] ;  /* 0x0000002402027981 */ /* 0x001ea4000c1e1b00 */
[----:B--2---:R-:W-:-:S04]  /*0c10*/  ISETP.NE.U32.AND P0, PT, R2, RZ, PT ;  /* 0x000000ff0200720c */ /* 0x004fc80003f05070 */
[----:B------:R-:W-:-:S13]  /*0c20*/  ISETP.NE.AND.EX P0, PT, R3, RZ, PT, P0 ;  /* 0x000000ff0300720c */ /* 0x000fda0003f05300 */
[----:B------:R-:W-:Y:S05]  /*0c30*/  @!P0 BRA `(.L_x_9) ;  /* 0x0000000000088947 */ /* 0x000fea0003800000 */
[----:B-1----:R0:W5:Y:S01]  /*0c40*/  LD.E R91, desc[UR36][R2.64] ;  /* 0x00000024025b7980 */ /* 0x002162000c101900 */
[----:B------:R-:W-:Y:S05]  /*0c50*/  BRA `(.L_x_10) ;  /* 0x0000000000247947 */ /* 0x000fea0003800000 */
.L_x_9:
[----:B------:R-:W-:Y:S02]  /*0c60*/  ULDC.64 UR4, c[0x0][0x590] ;  /* 0x0001640000047ab9 */ /* 0x000fe40000000a00 */
[----:B------:R-:W-:-:S04]  /*0c70*/  ISETP.NE.U32.AND P0, PT, RZ, UR4, PT ;  /* 0x00000004ff007c0c */ /* 0x000fc8000bf05070 */
[----:B------:R-:W-:-:S13]  /*0c80*/  ISETP.NE.AND.EX P0, PT, RZ, UR5, PT, P0 ;  /* 0x00000005ff007c0c */ /* 0x000fda000bf05300 */
[----:B------:R-:W-:Y:S05]  /*0c90*/  @!P0 BRA `(.L_x_11) ;  /* 0x00000000000c8947 */ /* 0x000fea0003800000 */
[----:B0-----:R-:W1:Y:S02]  /*0ca0*/  LDC.64 R2, c[0x0][0x590] ;  /* 0x00016400ff027b82 */ /* 0x001e640000000a00 */
[----:B-1----:R1:W5:Y:S01]  /*0cb0*/  LDG.E R91, desc[UR36][R2.64] ;  /* 0x00000024025b7981 */ /* 0x002362000c1e1900 */
[----:B------:R-:W-:Y:S05]  /*0cc0*/  BRA `(.L_x_10) ;  /* 0x0000000000087947 */ /* 0x000fea0003800000 */
.L_x_11:
[----:B------:R-:W-:Y:S02]  /*0cd0*/  ULDC UR4, c[0x0][0x584] ;  /* 0x0001610000047ab9 */ /* 0x000fe40000000800 */
[----:B-1----:R-:W-:-:S07]  /*0ce0*/  IMAD.U32 R91, RZ, RZ, UR4 ;  /* 0x00000004ff5b7e24 */ /* 0x002fce000f8e00ff */
.L_x_10:
[----:B01----:R-:W0:Y:S01]  /*0cf0*/  LDC R2, c[0x0][0x65c] ;  /* 0x00019700ff027b82 */ /* 0x003e220000000800 */
[----:B------:R-:W-:Y:S01]  /*0d00*/  ULDC UR6, c[0x0][0x28c] ;  /* 0x0000a30000067ab9 */ /* 0x000fe20000000800 */
[----:B------:R-:W-:Y:S01]  /*0d10*/  ISETP.NE.AND P0, PT, R10, 0x2, PT ;  /* 0x000000020a00780c */ /* 0x000fe20003f05270 */
[----:B------:R-:W-:Y:S01]  /*0d20*/  UIADD3 UR6, UR6, 0x1f, URZ ;  /* 0x0000001f06067890 */ /* 0x000fe2000fffe03f */
[----:B------:R-:W-:Y:S01]  /*0d30*/  IMAD.U32 R10, RZ, RZ, UR12 ;  /* 0x0000000cff0a7e24 */ /* 0x000fe2000f8e00ff */
[----:B------:R-:W-:Y:S01]  /*0d40*/  UMOV UR38, URZ ;  /* 0x0000003f00267c82 */ /* 0x000fe20008000000 */
[----:B------:R-:W-:Y:S01]  /*0d50*/  UMOV UR39, URZ ;  /* 0x0000003f00277c82 */ /* 0x000fe20008000000 */
[----:B------:R-:W-:Y:S01]  /*0d60*/  USHF.R.S32.HI UR7, URZ, 0x1f, UR6 ;  /* 0x0000001f3f077899 */ /* 0x000fe20008011406 */
[----:B------:R-:W-:-:S03]  /*0d70*/  ULDC.64 UR8, c[0x0][0x650] ;  /* 0x0001940000087ab9 */ /* 0x000fc60000000a00 */
[----:B------:R-:W-:-:S04]  /*0d80*/  ULEA.HI UR7, UR7, UR6, URZ, 0x5 ;  /* 0x0000000607077291 */ /* 0x000fc8000f8f283f */
[----:B------:R-:W-:Y:S01]  /*0d90*/  USHF.R.S32.HI UR40, URZ, 0x5, UR7 ;  /* 0x000000053f287899 */ /* 0x000fe20008011407 */
[----:B0-----:R-:W-:-:S13]  /*0da0*/  ISETP.NE.AND P1, PT, R2, 0x1, PT ;  /* 0x000000010200780c */ /* 0x001fda0003f25270 */
[----:B------:R-:W0:Y:S01]  /*0db0*/  @P1 LDC R17, c[0x0][0x10] ;  /* 0x00000400ff111b82 */ /* 0x000e220000000800 */
[----:B------:R-:W-:Y:S02]  /*0dc0*/  @P1 IMAD.MOV.U32 R7, RZ, RZ, RZ ;  /* 0x000000ffff071224 */ /* 0x000fe400078e00ff */
[----:B------:R-:W-:-:S05]  /*0dd0*/  @P1 IMAD.MOV.U32 R11, RZ, RZ, RZ ;  /* 0x000000ffff0b1224 */ /* 0x000fca00078e00ff */
[----:B------:R-:W1:Y:S01]  /*0de0*/  @!P1 LDC R3, c[0x0][0xc] ;  /* 0x00000300ff039b82 */ /* 0x000e620000000800 */
[----:B------:R-:W-:Y:S01]  /*0df0*/  ULDC UR4, c[0x0][0xc] ;  /* 0x0000030000047ab9 */ /* 0x000fe20000000800 */
[----:B------:R-:W-:Y:S02]  /*0e00*/  ULDC UR5, c[0x0][0x10] ;  /* 0x0000040000057ab9 */ /* 0x000fe40000000800 */
[----:B------:R-:W-:-:S04]  /*0e10*/  UIMAD.WIDE.U32 UR4, UR4, UR5, URZ ;  /* 0x00000005040472a5 */ /* 0x000fc8000f8e003f */
[----:B------:R-:W2:Y:S01]  /*0e20*/  LDC R0, c[0x0][0x14] ;  /* 0x00000500ff007b82 */ /* 0x000ea20000000800 */
[----:B0-----:R-:W-:-:S04]  /*0e30*/  @P1 IMAD.WIDE.U32 R16, R17, UR12, R6 ;  /* 0x0000000c11101c25 */ /* 0x001fc8000f8e0006 */
[----:B------:R-:W-:Y:S02]  /*0e40*/  @P1 IMAD.IADD R17, R17, 0x1, R11 ;  /* 0x0000000111111824 */ /* 0x000fe400078e020b */
[----:B------:R-:W-:Y:S02]  /*0e50*/  IMAD.MOV.U32 R11, RZ, RZ, RZ ;  /* 0x000000ffff0b7224 */ /* 0x000fe400078e00ff */
[----:B-1----:R-:W-:-:S04]  /*0e60*/  @!P1 IMAD.WIDE.U32 R10, R6, R3, R10 ;  /* 0x00000003060a9225 */ /* 0x002fc800078e000a */
[----:B------:R-:W-:Y:S02]  /*0e70*/  @!P1 IMAD.MOV.U32 R16, RZ, RZ, R10 ;  /* 0x000000ffff109224 */ /* 0x000fe400078e000a */
[----:B--2---:R-:W-:-:S04]  /*0e80*/  IMAD.WIDE.U32 R12, R0, UR4, RZ ;  /* 0x00000004000c7c25 */ /* 0x004fc8000f8e00ff */
[----:B------:R-:W-:Y:S01]  /*0e90*/  IMAD R3, R0, UR5, RZ ;  /* 0x0000000500037c24 */ /* 0x000fe2000f8e02ff */
[----:B------:R0:W-:Y:S01]  /*0ea0*/  STL.64 [R1], R12 ;  /* 0x0000000c01007387 */ /* 0x0001e20000100a00 */
[----:B------:R-:W-:Y:S02]  /*0eb0*/  @!P1 IMAD.MOV.U32 R17, RZ, RZ, R11 ;  /* 0x000000ffff119224 */ /* 0x000fe400078e000b */
[----:B------:R-:W-:Y:S01]  /*0ec0*/  IMAD.IADD R0, R13, 0x1, R3 ;  /* 0x000000010d007824 */ /* 0x000fe200078e0203 */
[----:B------:R-:W-:Y:S06]  /*0ed0*/  @P0 BRA `(.L_x_12) ;  /* 0x0000000000200947 */ /* 0x000fec0003800000 */
[----:B------:R-:W-:Y:S01]  /*0ee0*/  UISETP.GE.U32.AND UP0, UPT, UR40, 0x9, UPT ;  /* 0x000000092800788c */ /* 0x000fe2000bf06070 */
[----:B------:R-:W-:Y:S01]  /*0ef0*/  IADD3 R16, P0, R16, R12, RZ ;  /* 0x0000000c10107210 */ /* 0x000fe20007f1e0ff */
[----:B------:R-:W-:Y:S01]  /*0f00*/  UIMAD.WIDE.U32 UR4, UR40, 0x38e38e39, URZ ;  /* 0x38e38e39280478a5 */ /* 0x000fe2000f8e003f */
[----:B------:R-:W-:-:S03]  /*0f10*/  UMOV UR39, URZ ;  /* 0x0000003f00277c82 */ /* 0x000fc60008000000 */
[----:B------:R-:W-:Y:S01]  /*0f20*/  USHF.R.U32.HI UR4, URZ, 0x1, UR5 ;  /* 0x000000013f047899 */ /* 0x000fe20008011605 */
[----:B------:R-:W-:-:S03]  /*0f30*/  IMAD.X R17, R0, 0x1, R17, P0 ;  /* 0x0000000100117824 */ /* 0x000fc600000e0611 */
[----:B------:R-:W-:Y:S02]  /*0f40*/  UIMAD UR38, UR4, -0x9, UR40 ;  /* 0xfffffff7042678a4 */ /* 0x000fe4000f8e0228 */
[----:B------:R-:W-:-:S12]  /*0f50*/  @UP0 ULOP3.LUT UR39, UR4, 0x1, URZ, 0xc0, !UPT ;  /* 0x0000000104270892 */ /* 0x000fd8000f8ec03f */
.L_x_12:
[----:B------:R-:W-:Y:S01]  /*0f60*/  ISETP.GE.U32.AND P0, PT, R16, UR8, PT ;  /* 0x0000000810007c0c */ /* 0x000fe2000bf06070 */
[----:B------:R-:W-:Y:S01]  /*0f70*/  IMAD.MOV.U32 R22, RZ, RZ, -0x1 ;  /* 0xffffffffff167424 */ /* 0x000fe200078e00ff */
[----:B------:R-:W-:Y:S01]  /*0f80*/  PRMT R3, RZ, 0x7610, R3 ;  /* 0x00007610ff037816 */ /* 0x000fe20000000003 */
[----:B------:R-:W-:Y:S01]  /*0f90*/  IMAD.MOV.U32 R18, RZ, RZ, -0x1 ;  /* 0xffffffffff127424 */ /* 0x000fe200078e00ff */
[----:B------:R-:W-:Y:S01]  /*0fa0*/  ISETP.GE.U32.AND.EX P0, PT, R17, UR9, PT, P0 ;  /* 0x0000000911007c0c */ /* 0x000fe2000bf06100 */
[----:B------:R-:W-:-:S12]  /*0fb0*/  IMAD.MOV.U32 R19, RZ, RZ, -0x1 ;  /* 0xffffffffff137424 */ /* 0x000fd800078e00ff */
[----:B------:R-:W-:Y:S05]  /*0fc0*/  @P0 BRA `(.L_x_13) ;  /* 0x0000000400280947 */ /* 0x000fea0003800000 */
[----:B------:R-:W1:Y:S01]  /*0fd0*/  LDC.64 R26, c[0x0][0x628] ;  /* 0x00018a00ff1a7b82 */ /* 0x000e620000000a00 */
[----:B------:R-:W-:Y:S02]  /*0fe0*/  IMAD.MOV.U32 R10, RZ, RZ, R16 ;  /* 0x000000ffff0a7224 */ /* 0x000fe400078e0010 */
[----:B------:R-:W-:-:S05]  /*0ff0*/  IMAD.MOV.U32 R11, RZ, RZ, R17 ;  /* 0x000000ffff0b7224 */ /* 0x000fca00078e0011 */
[----:B------:R-:W2:Y:S08]  /*1000*/  LDC R18, c[0x0][0x630] ;  /* 0x00018c00ff127b82 */ /* 0x000eb00000000800 */
[----:B------:R-:W3:Y:S01]  /*1010*/  LDC.64 R28, c[0x0][0x620] ;  /* 0x00018800ff1c7b82 */ /* 0x000ee20000000a00 */
[----:B-1----:R-:W-:-:S04]  /*1020*/  ISETP.NE.U32.AND P0, PT, R26, RZ, PT ;  /* 0x000000ff1a00720c */ /* 0x002fc80003f05070 */
[----:B------:R-:W-:-:S13]  /*1030*/  ISETP.NE.AND.EX P0, PT, R27, RZ, PT, P0 ;  /* 0x000000ff1b00720c */ /* 0x000fda0003f05300 */
[----:B--23--:R-:W-:Y:S05]  /*1040*/  @!P0 BRA `(.L_x_14) ;  /* 0x0000000000288947 */ /* 0x00cfea0003800000 */
[----:B------:R-:W1:Y:S02]  /*1050*/  LDC R3, c[0x0][0x634] ;  /* 0x00018d00ff037b82 */ /* 0x000e640000000800 */
[----:B-1----:R-:W-:-:S05]  /*1060*/  IADD3 R3, P0, R16, R3, RZ ;  /* 0x0000000310037210 */ /* 0x002fca0007f1e0ff */
[----:B------:R-:W-:-:S04]  /*1070*/  IMAD.X R19, RZ, RZ, R17, P0 ;  /* 0x000000ffff137224 */ /* 0x000fc800000e0611 */
[----:B------:R-:W-:-:S04]  /*1080*/  IMAD.WIDE.U32 R10, R19, R26, RZ ;  /* 0x0000001a130a7225 */ /* 0x000fc800078e00ff */
[----:B0-----:R-:W-:-:S04]  /*1090*/  IMAD.WIDE.U32 R12, P0, R3, R27, R10 ;  /* 0x0000001b030c7225 */ /* 0x001fc8000780000a */
[----:B------:R-:W-:-:S04]  /*10a0*/  IMAD.WIDE.U32 R10, R3, R26, RZ ;  /* 0x0000001a030a7225 */ /* 0x000fc800078e00ff */
[----:B------:R-:W-:Y:S01]  /*10b0*/  IMAD.X R15, RZ, RZ, RZ, P0 ;  /* 0x000000ffff0f7224 */ /* 0x000fe200000e06ff */
[----:B------:R-:W-:Y:S01]  /*10c0*/  IADD3 RZ, P0, R11, R12, RZ ;  /* 0x0000000c0bff7210 */ /* 0x000fe20007f1e0ff */
[----:B------:R-:W-:-:S04]  /*10d0*/  IMAD.MOV.U32 R14, RZ, RZ, R13 ;  /* 0x000000ffff0e7224 */ /* 0x000fc800078e000d */
[----:B------:R-:W-:-:S08]  /*10e0*/  IMAD.WIDE.U32.X R10, R19, R27, R14, P0 ;  /* 0x0000001b130a7225 */ /* 0x000fd000000e040e */
.L_x_14:
[----:B------:R-:W1:Y:S01]  /*10f0*/  LDC.64 R30, c[0x0][0x640] ;  /* 0x00019000ff1e7b82 */ /* 0x000e620000000a00 */
[-CC-:B------:R-:W-:Y:S01]  /*1100*/  SHF.R.U64 R33, R10, R18.reuse, R11.reuse ;  /* 0x000000120a217219 */ /* 0x180fe2000000120b */
[----:B------:R-:W-:Y:S01]  /*1110*/  IMAD.MOV.U32 R32, RZ, RZ, 0x1 ;  /* 0x00000001ff207424 */ /* 0x000fe200078e00ff */
[----:B------:R-:W-:Y:S02]  /*1120*/  SHF.R.U32.HI R3, RZ, R18, R11 ;  /* 0x00000012ff037219 */ /* 0x000fe4000001160b */
[----:B0-----:R-:W-:-:S03]  /*1130*/  IADD3 R13, P0, RZ, -R33, RZ ;  /* 0x80000021ff0d7210 */ /* 0x001fc60007f1e0ff */
[----:B------:R-:W0:Y:S02]  /*1140*/  LDC R14, c[0x0][0x618] ;  /* 0x00018600ff0e7b82 */ /* 0x000e240000000800 */
[----:B------:R-:W-:Y:S02]  /*1150*/  IMAD.X R3, RZ, RZ, ~R3, P0 ;  /* 0x000000ffff037224 */ /* 0x000fe400000e0e03 */
[----:B------:R-:W-:-:S04]  /*1160*/  IMAD.WIDE.U32 R10, R13, R28, R16 ;  /* 0x0000001c0d0a7225 */ /* 0x000fc800078e0010 */
[----:B------:R-:W2:Y:S01]  /*1170*/  LDC R15, c[0x0][0x608] ;  /* 0x00018200ff0f7b82 */ /* 0x000ea20000000800 */
[----:B------:R-:W-:-:S04]  /*1180*/  IMAD R12, R3, R28, RZ ;  /* 0x0000001c030c7224 */ /* 0x000fc800078e02ff */
[----:B------:R-:W-:Y:S02]  /*1190*/  IMAD R3, R13, R29, R12 ;  /* 0x0000001d0d037224 */ /* 0x000fe400078e020c */
[----:B------:R-:W-:Y:S01]  /*11a0*/  IMAD.MOV.U32 R12, RZ, RZ, -0x1 ;  /* 0xffffffffff0c7424 */ /* 0x000fe200078e00ff */
[----:B------:R-:W3:Y:S01]  /*11b0*/  LDC R27, c[0x0][0x658] ;  /* 0x00019600ff1b7b82 */ /* 0x000ee20000000800 */
[----:B------:R-:W-:Y:S01]  /*11c0*/  IMAD.IADD R3, R11, 0x1, R3 ;  /* 0x000000010b037824 */ /* 0x000fe200078e0203 */
[----:B-1----:R-:W-:-:S04]  /*11d0*/  ISETP.NE.U32.AND P0, PT, R30, RZ, PT ;  /* 0x000000ff1e00720c */ /* 0x002fc80003f05070 */
[----:B------:R-:W-:Y:S02]  /*11e0*/  ISETP.NE.AND.EX P0, PT, R31, RZ, PT, P0 ;  /* 0x000000ff1f00720c */ /* 0x000fe40003f05300 */
[----:B------:R-:W1:Y:S01]  /*11f0*/  LDC R26, c[0x0][0x600] ;  /* 0x00018000ff1a7b82 */ /* 0x000e620000000800 */
[-CC-:B0-----:R-:W-:Y:S02]  /*1200*/  SHF.R.U64 R25, R10, R14.reuse, R3.reuse ;  /* 0x0000000e0a197219 */ /* 0x181fe40000001203 */
[----:B------:R-:W-:-:S05]  /*1210*/  SHF.R.U32.HI R10, RZ, R14, R3 ;  /* 0x0000000eff0a7219 */ /* 0x000fca0000011603 */
[----:B------:R-:W0:Y:S01]  /*1220*/  LDC R22, c[0x0][0x648] ;  /* 0x00019200ff167b82 */ /* 0x000e220000000800 */
[-CC-:B--2---:R-:W-:Y:S02]  /*1230*/  SHF.R.U64 R35, R25, R15.reuse, R10.reuse ;  /* 0x0000000f19237219 */ /* 0x184fe4000000120a */
[----:B------:R-:W-:-:S05]  /*1240*/  SHF.R.U32.HI R10, RZ, R15, R10 ;  /* 0x0000000fff0a7219 */ /* 0x000fca000001160a */
[----:B------:R-:W2:Y:S01]  /*1250*/  LDC R28, c[0x0][0x638] ;  /* 0x00018e00ff1c7b82 */ /* 0x000ea20000000800 */
[-CC-:B---3--:R-:W-:Y:S02]  /*1260*/  SHF.R.U64 R34, R35, R27.reuse, R10.reuse ;  /* 0x0000001b23227219 */ /* 0x188fe4000000120a */
[-C--:B------:R-:W-:Y:S02]  /*1270*/  SHF.L.U32 R3, R12, R27.reuse, RZ ;  /* 0x0000001b0c037219 */ /* 0x080fe400000006ff */
[----:B------:R-:W-:Y:S01]  /*1280*/  SHF.R.U32.HI R11, RZ, R27, R10 ;  /* 0x0000001bff0b7219 */ /* 0x000fe2000001160a */
[----:B------:R-:W-:Y:S01]  /*1290*/  IMAD.MOV.U32 R10, RZ, RZ, R34 ;  /* 0x000000ffff0a7224 */ /* 0x000fe200078e0022 */
[----:B------:R-:W-:Y:S01]  /*12a0*/  LOP3.LUT R18, RZ, R3, RZ, 0x33, !PT ;  /* 0x00000003ff127212 */ /* 0x000fe200078e33ff */
[----:B------:R-:W3:Y:S01]  /*12b0*/  LDC R29, c[0x0][0x610] ;  /* 0x00018400ff1d7b82 */ /* 0x000ee20000000800 */
[----:B------:R-:W-:Y:S05]  /*12c0*/  @!P0 BRA `(.L_x_15) ;  /* 0x0000000000288947 */ /* 0x000fea0003800000 */
[----:B------:R-:W4:Y:S02]  /*12d0*/  LDC R3, c[0x0][0x64c] ;  /* 0x00019300ff037b82 */ /* 0x000f240000000800 */
[----:B----4-:R-:W-:-:S05]  /*12e0*/  IADD3 R3, P0, R34, R3, RZ ;  /* 0x0000000322037210 */ /* 0x010fca0007f1e0ff */
[----:B------:R-:W-:-:S04]  /*12f0*/  IMAD.X R19, RZ, RZ, R11, P0 ;  /* 0x000000ffff137224 */ /* 0x000fc800000e060b */
[----:B------:R-:W-:-:S04]  /*1300*/  IMAD.WIDE.U32 R10, R19, R30, RZ ;  /* 0x0000001e130a7225 */ /* 0x000fc800078e00ff */
[----:B------:R-:W-:-:S04]  /*1310*/  IMAD.WIDE.U32 R12, P0, R3, R31, R10 ;  /* 0x0000001f030c7225 */ /* 0x000fc8000780000a */
[----:B------:R-:W-:-:S04]  /*1320*/  IMAD.WIDE.U32 R10, R3, R30, RZ ;  /* 0x0000001e030a7225 */ /* 0x000fc800078e00ff */
[----:B------:R-:W-:Y:S01]  /*1330*/  IMAD.X R15, RZ, RZ, RZ, P0 ;  /* 0x000000ffff0f7224 */ /* 0x000fe200000e06ff */
[----:B------:R-:W-:Y:S01]  /*1340*/  IADD3 RZ, P0, R11, R12, RZ ;  /* 0x0000000c0bff7210 */ /* 0x000fe20007f1e0ff */
[----:B------:R-:W-:-:S04]  /*1350*/  IMAD.MOV.U32 R14, RZ, RZ, R13 ;  /* 0x000000ffff0e7224 */ /* 0x000fc800078e000d */
[----:B------:R-:W-:-:S08]  /*1360*/  IMAD.WIDE.U32.X R10, R19, R31, R14, P0 ;  /* 0x0000001f130a7225 */ /* 0x000fd000000e040e */
.L_x_15:
[----:B0-----:R-:W-:Y:S01]  /*1370*/  SHF.R.U64 R7, R10, R22, R11 ;  /* 0x000000160a077219 */ /* 0x001fe2000000120b */
[----:B-1----:R-:W-:Y:S01]  /*1380*/  VIADD R10, R26, 0xffffffff ;  /* 0xffffffff1a0a7836 */ /* 0x002fe20000000000 */
[----:B------:R-:W-:Y:S01]  /*1390*/  SHF.L.U32 R3, R32, R27, RZ ;  /* 0x0000001b20037219 */ /* 0x000fe200000006ff */
[----:B------:R-:W-:Y:S01]  /*13a0*/  @P1 IMAD R20, R21, R24, R6 ;  /* 0x0000001815141224 */ /* 0x000fe200078e0206 */
[----:B------:R-:W-:Y:S01]  /*13b0*/  LOP3.LUT R18, R35, R18, RZ, 0xc0, !PT ;  /* 0x0000001223127212 */ /* 0x000fe200078ec0ff */
[----:B------:R-:W-:Y:S01]  /*13c0*/  IMAD.MOV R11, RZ, RZ, -R7 ;  /* 0x000000ffff0b7224 */ /* 0x000fe200078e0a07 */
[----:B------:R-:W-:Y:S01]  /*13d0*/  LOP3.LUT R10, R25, R10, RZ, 0xc0, !PT ;  /* 0x0000000a190a7212 */ /* 0x000fe200078ec0ff */
[----:B------:R-:W-:Y:S02]  /*13e0*/  IMAD.MOV.U32 R6, RZ, RZ, 0x1 ;  /* 0x00000001ff067424 */ /* 0x000fe400078e00ff */
[----:B------:R-:W-:Y:S02]  /*13f0*/  IMAD R7, R3, R7, R18 ;  /* 0x0000000703077224 */ /* 0x000fe400078e0212 */
[----:B--2---:R-:W-:-:S02]  /*1400*/  IMAD R3, R11, R28, R34 ;  /* 0x0000001c0b037224 */ /* 0x004fc400078e0222 */
[----:B---3--:R-:W-:Y:S02]  /*1410*/  IMAD R22, R7, R29, R20 ;  /* 0x0000001d07167224 */ /* 0x008fe400078e0214 */
[----:B------:R-:W-:Y:S01]  /*1420*/  IMAD R7, R3, R26, R10 ;  /* 0x0000001a03077224 */ /* 0x000fe200078e020a */
[----:B------:R-:W-:Y:S01]  /*1430*/  PRMT R3, R6, 0x7610, R3 ;  /* 0x0000761006037816 */ /* 0x000fe20000000003 */
[----:B------:R-:W-:-:S03]  /*1440*/  IMAD.MOV.U32 R19, RZ, RZ, R33 ;  /* 0x000000ffff137224 */ /* 0x000fc600078e0021 */
[----:B------:R-:W-:Y:S02]  /*1450*/  SEL R18, R7, R22, !P1 ;  /* 0x0000001607127207 */ /* 0x000fe40004800000 */
[----:B------:R-:W-:-:S07]  /*1460*/  SEL R22, R22, R7, !P1 ;  /* 0x0000000716167207 */ /* 0x000fce0004800000 */
.L_x_13:
[----:B------:R-:W-:Y:S05]  /*1470*/  @!P2 BRA `(.L_x_16) ;  /* 0x00000000000ca947 */ /* 0x000fea0003800000 */
[----:B------:R-:W-:Y:S01]  /*1480*/  UCGABAR_WAIT ;  /* 0x0000000000007dc7 */ /* 0x000fe20008000000 */
[----:B------:R-:W-:Y:S01]  /*1490*/  CCTL.IVALL ;  /* 0x00000000ff00798f */ /* 0x000fe20002000000 */
[----:B------:R-:W-:Y:S05]  /*14a0*/  BRA `(.L_x_17) ;  /* 0x0000000000047947 */ /* 0x000fea0003800000 */
.L_x_16:
[----:B------:R-:W-:Y:S06]  /*14b0*/  BAR.SYNC.DEFER_BLOCKING 0x0 ;  /* 0x0000000000007b1d */ /* 0x000fec0000010000 */
.L_x_17:
[----:B------:R-:W-:Y:S05]  /*14c0*/  @!P3 BRA `(.L_x_18) ;  /* 0x000000480074b947 */ /* 0x000fea0003800000 */
[----:B------:R-:W-:-:S13]  /*14d0*/  ISETP.GT.U32.AND P0, PT, R36, 0x1, PT ;  /* 0x000000012400780c */ /* 0x000fda0003f04070 */
[----:B------:R-:W-:Y:S05]  /*14e0*/  @P0 EXIT ;  /* 0x000000000000094d */ /* 0x000fea0003800000 */
.L_x_19:
[----:B------:R-:W-:-:S08]  /*14f0*/  NOP ;  /* 0x0000000000007918 */ /* 0x000fd00000000000 */
[----:B------:R-:W1:Y:S02]  /*1500*/  USETMAXREG.TRY_ALLOC.CTAPOOL UP0, 0xe8 ;  /* 0x000000e8000079c8 */ /* 0x000e640008000600 */
[----:B-1----:R-:W-:-:S13]  /*1510*/  PLOP3.LUT P0, PT, PT, PT, UP0, 0x80, 0x0 ;  /* 0x000000000000781c */ /* 0x002fda0003f0f008 */
[----:B------:R-:W-:Y:S05]  /*1520*/  @!P0 BRA `(.L_x_19) ;  /* 0xfffffffc00f08947 */ /* 0x000fea000383ffff */
[----:B------:R-:W-:-:S13]  /*1530*/  LOP3.LUT P0, RZ, R3, 0xff, RZ, 0xc0, !PT ;  /* 0x000000ff03ff7812 */ /* 0x000fda000780c0ff */
[----:B------:R-:W-:Y:S05]  /*1540*/  @!P0 EXIT ;  /* 0x000000000000894d */ /* 0x000fea0003800000 */
[----:B------:R-:W2:Y:S01]  /*1550*/  LDL.64 R10, [R1] ;  /* 0x00000000010a7983 */ /* 0x000ea20000100a00 */
[CC--:B------:R-:W-:Y:S01]  /*1560*/  LEA.HI R3, R8.reuse, R5.reuse, RZ, 0x2 ;  /* 0x0000000508037211 */ /* 0x0c0fe200078f10ff */
[----:B------:R-:W1:Y:S01]  /*1570*/  S2UR UR4, SR_CgaCtaId ;  /* 0x00000000000479c3 */ /* 0x000e620000008800 */
[----:B------:R-:W-:Y:S01]  /*1580*/  LEA.HI R8, R8, R5, RZ, 0x5 ;  /* 0x0000000508087211 */ /* 0x000fe200078f28ff */
[----:B------:R-:W-:Y:S01]  /*1590*/  UISETP.LT.AND UP0, UPT, UR40, 0x1, UPT ;  /* 0x000000012800788c */ /* 0x000fe2000bf01270 */
[--C-:B------:R-:W-:Y:S01]  /*15a0*/  SHF.R.S32.HI R92, RZ, 0x2, R3.reuse ;  /* 0x00000002ff5c7819 */ /* 0x100fe20000011403 */
[----:B------:R-:W-:Y:S01]  /*15b0*/  UIADD3 UR5, UR43, -0x1, URZ ;  /* 0xffffffff2b057890 */ /* 0x000fe2000fffe03f */
[----:B------:R-:W-:Y:S01]  /*15c0*/  SHF.R.S32.HI R7, RZ, 0x1f, R3 ;  /* 0x0000001fff077819 */ /* 0x000fe20000011403 */
[----:B------:R-:W-:Y:S01]  /*15d0*/  USEL UR42, UR40, 0x1, UP0 ;  /* 0x00000001282a7887 */ /* 0x000fe20008000000 */
[----:B------:R-:W-:Y:S01]  /*15e0*/  LOP3.LUT R4, R3, 0xfffffffc, RZ, 0xc0, !PT ;  /* 0xfffffffc03047812 */ /* 0x000fe200078ec0ff */
[----:B------:R-:W3:Y:S01]  /*15f0*/  LDC R98, c[0x0][0x658] ;  /* 0x00019600ff627b82 */ /* 0x000ee20000000800 */
[----:B------:R-:W-:Y:S01]  /*1600*/  LEA.HI R7, R7, R92, RZ, 0x3 ;  /* 0x0000005c07077211 */ /* 0x000fe200078f18ff */
[----:B------:R-:W-:Y:S01]  /*1610*/  UMOV UR41, 0x400 ;  /* 0x0000040000297882 */ /* 0x000fe20000000000 */
[----:B------:R-:W-:Y:S01]  /*1620*/  SHF.R.S32.HI R3, RZ, 0x5, R8 ;  /* 0x00000005ff037819 */ /* 0x000fe20000011408 */
[----:B------:R-:W-:Y:S01]  /*1630*/  UISETP.NE.AND UP0, UPT, UR5, URZ, UPT ;  /* 0x0000003f0500728c */ /* 0x000fe2000bf05270 */
[----:B------:R-:W-:Y:S01]  /*1640*/  LOP3.LUT R7, R7, 0xfffffff8, RZ, 0xc0, !PT ;  /* 0xfffffff807077812 */ /* 0x000fe200078ec0ff */
[----:B------:R-:W-:Y:S01]  /*1650*/  IMAD.IADD R4, R5, 0x1, -R4 ;  /* 0x0000000105047824 */ /* 0x000fe200078e0a04 */
[----:B------:R-:W-:Y:S01]  /*1660*/  ULDC UR6, c[0x0][0x284] ;  /* 0x0000a10000067ab9 */ /* 0x000fe20000000800 */
[----:B------:R-:W4:Y:S01]  /*1670*/  LDC.64 R96, c[0x0][0x5c8] ;  /* 0x00017200ff607b82 */ /* 0x000f220000000a00 */
[----:B------:R-:W-:Y:S01]  /*1680*/  IMAD.MOV.U32 R5, RZ, RZ, 0x1 ;  /* 0x00000001ff057424 */ /* 0x000fe200078e00ff */
[----:B------:R-:W-:Y:S01]  /*1690*/  LOP3.LUT R104, R23, 0x1, RZ, 0xfc, !PT ;  /* 0x0000000117687812 */ /* 0x000fe200078efcff */
[----:B------:R-:W-:Y:S01]  /*16a0*/  IMAD.IADD R92, R92, 0x1, -R7 ;  /* 0x000000015c5c7824 */ /* 0x000fe200078e0a07 */
[----:B------:R-:W-:Y:S01]  /*16b0*/  USHF.L.U32 UR45, UR40, 0x1, URZ ;  /* 0x00000001282d7899 */ /* 0x000fe2000800063f */
[----:B------:R-:W-:Y:S01]  /*16c0*/  IMAD.SHL.U32 R94, R4, 0x2, RZ ;  /* 0x00000002045e7824 */ /* 0x000fe200078e00ff */
[----:B------:R-:W-:Y:S01]  /*16d0*/  UIADD3 UR42, -UR42, UR40, URZ ;  /* 0x000000282a2a7290 */ /* 0x000fe2000fffe13f */
[--C-:B------:R-:W-:Y:S01]  /*16e0*/  IMAD R103, R3, -0x10, -R92.reuse ;  /* 0xfffffff003677824 */ /* 0x100fe200078e0a5c */
[----:B------:R-:W0:Y:S01]  /*16f0*/  LDC R99, c[0x0][0x288] ;  /* 0x0000a200ff637b82 */ /* 0x000e220000000800 */
[----:B------:R-:W-:Y:S01]  /*1700*/  SHF.R.S32.HI R93, RZ, 0x1f, R92 ;  /* 0x0000001fff5d7819 */ /* 0x000fe2000001145c */
[----:B-1----:R-:W-:Y:S01]  /*1710*/  ULEA UR41, UR4, UR41, 0x18 ;  /* 0x0000002904297291 */ /* 0x002fe2000f8ec03f */
[----:B------:R-:W-:Y:S01]  /*1720*/  SHF.R.S32.HI R95, RZ, 0x1f, R94 ;  /* 0x0000001fff5f7819 */ /* 0x000fe2000001145e */
[----:B------:R-:W-:Y:S01]  /*1730*/  USHF.L.U32 UR4, UR5, 0x3, URZ ;  /* 0x0000000305047899 */ /* 0x000fe2000800063f */
[----:B------:R-:W-:Y:S01]  /*1740*/  VIADD R103, R103, UR6 ;  /* 0x0000000667677c36 */ /* 0x000fe20008000000 */
[----:B------:R-:W-:Y:S01]  /*1750*/  USEL UR5, URZ, 0x1, UP0 ;  /* 0x000000013f057887 */ /* 0x000fe20008000000 */
[----:B------:R-:W-:Y:S01]  /*1760*/  IMAD.WIDE R92, R3, 0x10, R92 ;  /* 0x00000010035c7825 */ /* 0x000fe200078e025c */
[----:B------:R-:W1:Y:S01]  /*1770*/  LDC R101, c[0x0][0x600] ;  /* 0x00018000ff657b82 */ /* 0x000e620000000800 */
[----:B------:R-:W-:-:S02]  /*1780*/  UIADD3 UR46, UR41, 0xa0, URZ ;  /* 0x000000a0292e7890 */ /* 0x000fc4000fffe03f */
[----:B------:R-:W-:Y:S01]  /*1790*/  IMAD.MOV.U32 R3, RZ, RZ, -0x1 ;  /* 0xffffffffff037424 */ /* 0x000fe200078e00ff */
[----:B------:R-:W-:Y:S01]  /*17a0*/  ULOP3.LUT UR4, UR4, 0x8, URZ, 0xc0, !UPT ;  /* 0x0000000804047892 */ /* 0x000fe2000f8ec03f */
[----:B------:R-:W-:Y:S01]  /*17b0*/  IMAD.U32 R105, RZ, RZ, UR5 ;  /* 0x00000005ff697e24 */ /* 0x000fe2000f8e00ff */
[----:B------:R-:W-:Y:S02]  /*17c0*/  ULEA UR43, UR43, UR46, 0x3 ;  /* 0x0000002e2b2b7291 */ /* 0x000fe4000f8e183f */
[-C--:B---3--:R-:W-:Y:S01]  /*17d0*/  SHF.L.U32 R3, R3, R98.reuse, RZ ;  /* 0x0000006203037219 */ /* 0x088fe200000006ff */
[----:B------:R-:W-:Y:S01]  /*17e0*/  ULOP3.LUT UR47, UR4, 0x8, URZ, 0x3c, !UPT ;  /* 0x00000008042f7892 */ /* 0x000fe2000f8e3c3f */
[C---:B----4-:R-:W-:Y:S01]  /*17f0*/  SHF.L.U64.HI R97, R96.reuse, 0x3, R97 ;  /* 0x0000000360617819 */ /* 0x050fe20000010261 */
[----:B------:R-:W-:Y:S01]  /*1800*/  IMAD.SHL.U32 R96, R96, 0x8, RZ ;  /* 0x0000000860607824 */ /* 0x000fe200078e00ff */
[----:B------:R-:W-:Y:S01]  /*1810*/  SHF.L.U32 R98, R5, R98, RZ ;  /* 0x0000006205627219 */ /* 0x000fe200000006ff */
[----:B------:R-:W-:Y:S01]  /*1820*/  ULOP3.LUT UR44, UR4, 0x18, URZ, 0x3c, !UPT ;  /* 0x00000018042c7892 */ /* 0x000fe2000f8e3c3f */
[----:B------:R-:W-:Y:S01]  /*1830*/  LOP3.LUT R102, RZ, R3, RZ, 0x33, !PT ;  /* 0x00000003ff667212 */ /* 0x000fe200078e33ff */
[----:B0-----:R-:W-:-:S02]  /*1840*/  IMAD R99, R4, -0x2, R99 ;  /* 0xfffffffe04637824 */ /* 0x001fc400078e0263 */
[----:B-1----:R-:W-:Y:S01]  /*1850*/  VIADD R101, R101, 0xffffffff ;  /* 0xffffffff65657836 */ /* 0x002fe20000000000 */
[----:B--2---:R-:W-:-:S07]  /*1860*/  SHF.L.U64.HI R100, R10, 0x1, R0 ;  /* 0x000000010a647819 */ /* 0x004fce0000010200 */
.L_x_167:
[----:B------:R-:W-:-:S04]  /*1870*/  SHF.L.U32 R0, R105, 0x1f, RZ ;  /* 0x0000001f69007819 */ /* 0x000fc800000006ff */
[----:B------:R-:W0:Y:S02]  /*1880*/  SYNCS.PHASECHK.TRANS64.TRYWAIT P0, [UR43+-0x8], R0 ;  /* 0xfffff800ff0075a7 */ /* 0x000e24000800016b */
[----:B01-34-:R-:W-:Y:S05]  /*1890*/  @!P0 BRA `(.L_x_20) ;  /* 0x00000058008c8947 */ /* 0x01bfea0003800000 */
.L_x_194:
[----:B------:R-:W-:Y:S02]  /*18a0*/  ULDC UR4, c[0x0][0x28c] ;  /* 0x0000a30000047ab9 */ /* 0x000fe40000000800 */
[----:B------:R-:W-:-:S13]  /*18b0*/  ISETP.LT.AND P0, PT, RZ, UR4, PT ;  /* 0x00000004ff007c0c */ /* 0x000fda000bf01270 */
[----:B------:R-:W-:Y:S05]  /*18c0*/  @P0 BRA `(.L_x_21) ;  /* 0x0000000000400947 */ /* 0x000fea0003800000 */
[----:B0-----:R-:W-:Y:S01]  /*18d0*/  MOV R0, 0x0 ;  /* 0x0000000000007802 */ /* 0x001fe20000000f00 */
[----:B------:R-:W-:Y:S01]  /*18e0*/  ULDC.64 UR4, c[0x4][0x68] ;  /* 0x01001a0000047ab9 */ /* 0x000fe20000000a00 */
[----:B------:R-:W-:Y:S01]  /*18f0*/  ULDC.64 UR6, c[0x4][0x8] ;  /* 0x0100020000067ab9 */ /* 0x000fe20000000a00 */
[----:B------:R-:W-:Y:S01]  /*1900*/  IMAD.U32 R4, RZ, RZ, UR4 ;  /* 0x00000004ff047e24 */ /* 0x000fe2000f8e00ff */
[----:B------:R0:W1:Y:S01]  /*1910*/  LDC.64 R14, c[0x4][R0] ;  /* 0x01000000000e7b82 */ /* 0x0000620000000a00 */
[----:B------:R-:W-:Y:S01]  /*1920*/  IMAD.U32 R5, RZ, RZ, UR5 ;  /* 0x00000005ff057e24 */ /* 0x000fe2000f8e00ff */
[----:B------:R-:W-:Y:S01]  /*1930*/  ULDC.64 UR4, c[0x4][0x70] ;  /* 0x01001c0000047ab9 */ /* 0x000fe20000000a00 */
[----:B------:R-:W-:Y:S02]  /*1940*/  IMAD.U32 R10, RZ, RZ, UR6 ;  /* 0x00000006ff0a7e24 */ /* 0x000fe4000f8e00ff */
[----:B------:R-:W-:Y:S02]  /*1950*/  IMAD.U32 R6, RZ, RZ, UR4 ;  /* 0x00000004ff067e24 */ /* 0x000fe4000f8e00ff */
[----:B------:R-:W-:-:S02]  /*1960*/  IMAD.U32 R7, RZ, RZ, UR5 ;  /* 0x00000005ff077e24 */ /* 0x000fc4000f8e00ff */
[----:B------:R-:W-:Y:S02]  /*1970*/  IMAD.U32 R11, RZ, RZ, UR7 ;  /* 0x00000007ff0b7e24 */ /* 0x000fe4000f8e00ff */
[----:B------:R-:W-:Y:S02]  /*1980*/  IMAD.MOV.U32 R8, RZ, RZ, 0x1e1 ;  /* 0x000001e1ff087424 */ /* 0x000fe400078e00ff */
[----:B------:R-:W-:Y:S02]  /*1990*/  IMAD.MOV.U32 R12, RZ, RZ, 0x1 ;  /* 0x00000001ff0c7424 */ /* 0x000fe400078e00ff */
[----:B0-----:R-:W-:-:S07]  /*19a0*/  IMAD.MOV.U32 R13, RZ, RZ, RZ ;  /* 0x000000ffff0d7224 */ /* 0x001fce00078e00ff */
[----:B------:R-:W-:-:S07]  /*19b0*/  LEPC R20, `(.L_x_21) ;  /* 0x000000001014794e */ /* 0x000fce0000000000 */
[----:B-1---5:R-:W-:Y:S05]  /*19c0*/  CALL.ABS.NOINC R14 ;  /* 0x000000000e007343 */ /* 0x022fea0003c00000 */
.L_x_21:
[----:B------:R-:W-:-:S13]  /*19d0*/  ISETP.NE.AND P0, PT, R104, 0x3, PT ;  /* 0x000000036800780c */ /* 0x000fda0003f05270 */
[----:B------:R-:W-:Y:S05]  /*19e0*/  @!P0 BRA `(.L_x_22) ;  /* 0x0000000000048947 */ /* 0x000fea0003800000 */
[----:B------:R-:W-:Y:S01]  /*19f0*/  BPT.TRAP 0x1 ;  /* 0x000000040000795c */ /* 0x000fe20000300000 */
.L_x_22:
[----:B0-----:R-:W-:Y:S02]  /*1a00*/  IMAD.U32 R3, RZ, RZ, UR38 ;  /* 0x00000026ff037e24 */ /* 0x001fe4000f8e00ff */
[----:B------:R-:W-:-:S03]  /*1a10*/  IMAD.U32 R0, RZ, RZ, UR39 ;  /* 0x00000027ff007e24 */ /* 0x000fc6000f8e00ff */
[----:B------:R-:W-:Y:S02]  /*1a20*/  LEA R3, R3, UR41, 0x3 ;  /* 0x0000002903037c11 */ /* 0x000fe4000f8e18ff */
[----:B------:R-:W-:-:S04]  /*1a30*/  SHF.L.U32 R0, R0, 0x1f, RZ ;  /* 0x0000001f00007819 */ /* 0x000fc800000006ff */
[----:B------:R0:W1:Y:S01]  /*1a40*/  SYNCS.PHASECHK.TRANS64.TRYWAIT P1, [R3+URZ], R0 ;  /* 0x00000000030075a7 */ /* 0x000062000802017f */
[----:B------:R-:W-:Y:S05]  /*1a50*/  @!P0 BRA `(.L_x_23) ;  /* 0x0000000000048947 */ /* 0x000fea0003800000 */
[----:B------:R-:W-:Y:S01]  /*1a60*/  BPT.TRAP 0x1 ;  /* 0x000000040000795c */ /* 0x000fe20000300000 */
.L_x_23:
[----:B------:R-:W-:-:S05]  /*1a70*/  IMAD.U32 R4, RZ, RZ, UR42 ;  /* 0x0000002aff047e24 */ /* 0x000fca000f8e00ff */
[----:B------:R-:W-:Y:S01]  /*1a80*/  ISETP.GE.AND P2, PT, R4, 0x1, PT ;  /* 0x000000010400780c */ /* 0x000fe20003f46270 */
[----:B-1----:R-:W-:-:S12]  /*1a90*/  @P1 BRA `(.L_x_24) ;  /* 0x0000000000081947 */ /* 0x002fd80003800000 */
[----:B------:R-:W1:Y:S02]  /*1aa0*/  SYNCS.PHASECHK.TRANS64.TRYWAIT P1, [R3+URZ], R0 ;  /* 0x00000000030075a7 */ /* 0x000e64000802017f */
[----:B-1----:R-:W-:Y:S05]  /*1ab0*/  @!P1 BRA `(.L_x_25) ;  /* 0x00000058001c9947 */ /* 0x002fea0003800000 */
.L_x_24:
[----:B------:R-:W-:Y:S05]  /*1ac0*/  WARPSYNC.ALL ;  /* 0x0000000000007948 */ /* 0x000fea0003800000 */
[----:B------:R-:W-:Y:S01]  /*1ad0*/  UIADD3 UR4, UR41, 0x180, URZ ;  /* 0x0000018029047890 */ /* 0x000fe2000fffe03f */
[----:B------:R-:W-:Y:S01]  /*1ae0*/  WARPGROUP.ARRIVE ;  /* 0x00000000000079c5 */ /* 0x000fe20000000000 */
[----:B------:R-:W-:Y:S02]  /*1af0*/  UIADD3 UR5, UR41, 0x12180, URZ ;  /* 0x0001218029057890 */ /* 0x000fe4000fffe03f */
[----:B------:R-:W-:Y:S02]  /*1b00*/  USHF.R.U32.HI UR4, URZ, 0x4, UR4 ;  /* 0x000000043f047899 */ /* 0x000fe40008011604 */
[----:B------:R-:W-:-:S02]  /*1b10*/  USHF.R.U32.HI UR5, URZ, 0x4, UR5 ;  /* 0x000000043f057899 */ /* 0x000fc40008011605 */
[----:B------:R-:W-:Y:S02]  /*1b20*/  ULOP3.LUT UR4, UR4, 0x3fff, URZ, 0xc0, !UPT ;  /* 0x00003fff04047892 */ /* 0x000fe4000f8ec03f */
[----:B------:R-:W-:Y:S02]  /*1b30*/  ULOP3.LUT UR5, UR5, 0x3fff, URZ, 0xc0, !UPT ;  /* 0x00003fff05057892 */ /* 0x000fe4000f8ec03f */
[----:B------:R-:W-:Y:S02]  /*1b40*/  ULOP3.LUT UR8, UR4, 0x10000, URZ, 0xfc, !UPT ;  /* 0x0001000004087892 */ /* 0x000fe4000f8efc3f */
[----:B------:R-:W-:Y:S02]  /*1b50*/  ULOP3.LUT UR9, UR5, 0x10000, URZ, 0xfc, !UPT ;  /* 0x0001000005097892 */ /* 0x000fe4000f8efc3f */
[----:B------:R-:W-:Y:S02]  /*1b60*/  ULEA UR10, UR38, UR8, 0x9 ;  /* 0x00000008260a7291 */ /* 0x000fe4000f8e483f */
[----:B------:R-:W-:Y:S01]  /*1b70*/  ULEA UR11, UR38, UR9, 0xa ;  /* 0x00000009260b7291 */ /* 0x000fe2000f8e503f */
[----:B------:R-:W-:Y:S01]  /*1b80*/  UMOV UR5, 0x40000040 ;  /* 0x4000004000057882 */ /* 0x000fe20000000000 */
[----:B------:R-:W-:-:S03]  /*1b90*/  UMOV UR7, 0x40000040 ;  /* 0x4000004000077882 */ /* 0x000fc60000000000 */
[----:B------:R-:W-:Y:S02]  /*1ba0*/  UMOV UR4, UR10 ;  /* 0x0000000a00047c82 */ /* 0x000fe40008000000 */
[----:B------:R-:W-:Y:S02]  /*1bb0*/  UMOV UR6, UR11 ;  /* 0x0000000b00067c82 */ /* 0x000fe40008000000 */
[----:B------:R-:W-:Y:S01]  /*1bc0*/  HGMMA.64x128x8.F32.TF32 R24, gdesc[UR4], RZ, !UPT, gsb0 ;  /* 0x05e00000041879f0 */ /* 0x000fe2000c0028ff */
[----:B------:R-:W-:Y:S02]  /*1bd0*/  UIADD3 UR4, UR10, 0x2, URZ ;  /* 0x000000020a047890 */ /* 0x000fe4000fffe03f */
[----:B------:R-:W-:Y:S01]  /*1be0*/  UIADD3 UR6, UR11, 0x2, URZ ;  /* 0x000000020b067890 */ /* 0x000fe2000fffe03f */
[----:B------:R-:W-:Y:S01]  /*1bf0*/  UMOV UR5, 0x40000040 ;  /* 0x4000004000057882 */ /* 0x000fe20000000000 */
[----:B------:R-:W-:Y:S01]  /*1c00*/  UMOV UR7, 0x40000040 ;  /* 0x4000004000077882 */ /* 0x000fe20000000000 */
[----:B------:R-:W-:-:S02]  /*1c10*/  WARPGROUP.DEPBAR.LE gsb0, 0x0 ;  /* 0x00008000000079c5 */ /* 0x000fc40000010000 */
[----:B------:R-:W-:-:S06]  /*1c20*/  WARPGROUP.ARRIVE ;  /* 0x00000000000079c5 */ /* 0x000fcc0000000000 */
[----:B------:R-:W-:Y:S01]  /*1c30*/  HGMMA.64x128x8.F32.TF32 R24, gdesc[UR4], R24, gsb0 ;  /* 0x05e00000041879f0 */ /* 0x000fe20008002818 */
[----:B------:R-:W-:Y:S02]  /*1c40*/  UIADD3 UR4, UR10, 0x4, URZ ;  /* 0x000000040a047890 */ /* 0x000fe4000fffe03f */
[----:B------:R-:W-:Y:S01]  /*1c50*/  UIADD3 UR6, UR11, 0x4, URZ ;  /* 0x000000040b067890 */ /* 0x000fe2000fffe03f */
[----:B------:R-:W-:Y:S01]  /*1c60*/  UMOV UR5, 0x40000040 ;  /* 0x4000004000057882 */ /* 0x000fe20000000000 */
[----:B------:R-:W-:Y:S01]  /*1c70*/  UMOV UR7, 0x40000040 ;  /* 0x4000004000077882 */ /* 0x000fe20000000000 */
[----:B------:R-:W-:Y:S02]  /*1c80*/  WARPGROUP.DEPBAR.LE gsb0, 0x0 ;  /* 0x00008000000079c5 */ /* 0x000fe40000010000 */
        /* <DEDUP_REMOVED lines=8> */
[----:B------:R-:W-:Y:S03]  /*1d10*/  HGMMA.64x128x8.F32.TF32 R24, gdesc[UR4], R24, gsb0 ;  /* 0x05e00000041879f0 */ /* 0x000fe60008002818 */
[----:B------:R-:W-:Y:S02]  /*1d20*/  WARPGROUP.DEPBAR.LE gsb0, 0x0 ;  /* 0x00008000000079c5 */ /* 0x000fe40000010000 */
[----:B------:R-:W-:Y:S05]  /*1d30*/  @!P2 BRA `(.L_x_26) ;  /* 0x000000040014a947 */ /* 0x000fea0003800000 */
[----:B------:R-:W-:Y:S01]  /*1d40*/  UIADD3 UR4, UR38, 0x1, URZ ;  /* 0x0000000126047890 */ /* 0x000fe2000fffe03f */
[----:B01----:R-:W-:Y:S02]  /*1d50*/  IMAD.U32 R0, RZ, RZ, UR42 ;  /* 0x0000002aff007e24 */ /* 0x003fe4000f8e00ff */
[----:B------:R-:W-:Y:S01]  /*1d60*/  IMAD.U32 R3, RZ, RZ, UR38 ;  /* 0x00000026ff037e24 */ /* 0x000fe2000f8e00ff */
[----:B------:R-:W-:-:S04]  /*1d70*/  UISETP.NE.AND UP0, UPT, UR4, 0x9, UPT ;  /* 0x000000090400788c */ /* 0x000fc8000bf05270 */
[----:B------:R-:W-:Y:S02]  /*1d80*/  USEL UR5, URZ, 0x1, UP0 ;  /* 0x000000013f057887 */ /* 0x000fe40008000000 */
[----:B------:R-:W-:Y:S02]  /*1d90*/  USEL UR10, UR4, URZ, UP0 ;  /* 0x0000003f040a7287 */ /* 0x000fe40008000000 */
[----:B------:R-:W-:-:S06]  /*1da0*/  ULOP3.LUT UR5, UR39, UR5, URZ, 0x3c, !UPT ;  /* 0x0000000527057292 */ /* 0x000fcc000f8e3c3f */
[----:B------:R-:W-:-:S07]  /*1db0*/  IMAD.U32 R6, RZ, RZ, UR5 ;  /* 0x00000005ff067e24 */ /* 0x000fce000f8e00ff */
.L_x_33:
[----:B------:R-:W-:Y:S05]  /*1dc0*/  @!P0 BRA `(.L_x_27) ;  /* 0x0000000000048947 */ /* 0x000fea0003800000 */
[----:B------:R-:W-:Y:S01]  /*1dd0*/  BPT.TRAP 0x1 ;  /* 0x000000040000795c */ /* 0x000fe20000300000 */
.L_x_27:
[----:B------:R-:W-:Y:S01]  /*1de0*/  ULEA UR4, UR10, UR41, 0x3 ;  /* 0x000000290a047291 */ /* 0x000fe2000f8e183f */
[----:B------:R-:W-:-:S08]  /*1df0*/  SHF.L.U32 R4, R6, 0x1f, RZ ;  /* 0x0000001f06047819 */ /* 0x000fd000000006ff */
[----:B------:R0:W1:Y:S01]  /*1e00*/  SYNCS.PHASECHK.TRANS64.TRYWAIT P1, [UR4], R4 ;  /* 0x00000004ff0075a7 */ /* 0x0000620008020144 */
[----:B------:R-:W-:Y:S05]  /*1e10*/  @!P0 BRA `(.L_x_28) ;  /* 0x0000000000048947 */ /* 0x000fea0003800000 */
[----:B------:R-:W-:Y:S01]  /*1e20*/  BPT.TRAP 0x1 ;  /* 0x000000040000795c */ /* 0x000fe20000300000 */
.L_x_28:
[----:B-1----:R-:W-:Y:S05]  /*1e30*/  @P1 BRA `(.L_x_29) ;  /* 0x0000000000081947 */ /* 0x002fea0003800000 */
[----:B------:R-:W1:Y:S02]  /*1e40*/  SYNCS.PHASECHK.TRANS64.TRYWAIT P1, [UR4], R4 ;  /* 0x00000004ff0075a7 */ /* 0x000e640008020144 */
[----:B-1----:R-:W-:Y:S05]  /*1e50*/  @!P1 BRA `(.L_x_30) ;  /* 0x0000005400489947 */ /* 0x002fea0003800000 */
.L_x_29:
[----:B------:R-:W-:Y:S01]  /*1e60*/  ULEA UR11, UR10, UR8, 0x9 ;  /* 0x000000080a0b7291 */ /* 0x000fe2000f8e483f */
[----:B------:R-:W-:Y:S01]  /*1e70*/  WARPGROUP.ARRIVE ;  /* 0x00000000000079c5 */ /* 0x000fe20000000000 */
[----:B------:R-:W-:Y:S01]  /*1e80*/  ULEA UR12, UR10, UR9, 0xa ;  /* 0x000000090a0c7291 */ /* 0x000fe2000f8e503f */
[----:B------:R-:W-:Y:S01]  /*1e90*/  UMOV UR5, 0x40000040 ;  /* 0x4000004000057882 */ /* 0x000fe20000000000 */
[----:B------:R-:W-:-:S03]  /*1ea0*/  UMOV UR7, 0x40000040 ;  /* 0x4000004000077882 */ /* 0x000fc60000000000 */
[----:B------:R-:W-:Y:S02]  /*1eb0*/  UMOV UR4, UR11 ;  /* 0x0000000b00047c82 */ /* 0x000fe40008000000 */
[----:B------:R-:W-:Y:S02]  /*1ec0*/  UMOV UR6, UR12 ;  /* 0x0000000c00067c82 */ /* 0x000fe40008000000 */
[----:B------:R-:W-:Y:S01]  /*1ed0*/  HGMMA.64x128x8.F32.TF32 R24, gdesc[UR4], R24, gsb0 ;  /* 0x05e00000041879f0 */ /* 0x000fe20008002818 */
        /* <DEDUP_REMOVED lines=23> */
[----:B------:R-:W-:Y:S01]  /*2050*/  BPT.TRAP 0x1 ;  /* 0x000000040000795c */ /* 0x000fe20000300000 */
.L_x_31:
[----:B------:R-:W-:-:S13]  /*2060*/  ISETP.NE.AND P1, PT, R89, RZ, PT ;  /* 0x000000ff5900720c */ /* 0x000fda0003f25270 */
[----:B01----:R-:W-:-:S05]  /*2070*/  @P1 LEA R4, R3, UR41, 0x3 ;  /* 0x0000002903041c11 */ /* 0x003fca000f8e18ff */
[----:B------:R-:W-:-:S05]  /*2080*/  @P1 VIADD R5, R4, 0x48 ;  /* 0x0000004804051836 */ /* 0x000fca0000000000 */
[----:B------:R-:W-:-:S04]  /*2090*/  @P1 PRMT R5, R88, 0x654, R5 ;  /* 0x0000065458051816 */ /* 0x000fc80000000005 */
[----:B------:R0:W-:Y:S01]  /*20a0*/  @P1 SYNCS.ARRIVE.TRANS64.RED.A1T0 RZ, [R5+URZ], RZ ;  /* 0x000000ff05ff19a7 */ /* 0x0001e2000810043f */
[----:B------:R-:W-:-:S13]  /*20b0*/  ISETP.GT.U32.AND P1, PT, R23, 0x1, PT ;  /* 0x000000011700780c */ /* 0x000fda0003f24070 */
[----:B0-----:R-:W-:Y:S05]  /*20c0*/  @P1 BRA `(.L_x_32) ;  /* 0x0000000000041947 */ /* 0x001fea0003800000 */
[----:B------:R-:W-:Y:S01]  /*20d0*/  BPT.TRAP 0x1 ;  /* 0x000000040000795c */ /* 0x000fe20000300000 */
.L_x_32:
[----:B------:R-:W-:Y:S01]  /*20e0*/  UIADD3 UR10, UR10, 0x1, URZ ;  /* 0x000000010a0a7890 */ /* 0x000fe2000fffe03f */
[C---:B------:R-:W-:Y:S01]  /*20f0*/  ISETP.GT.AND P2, PT, R0.reuse, 0x1, PT ;  /* 0x000000010000780c */ /* 0x040fe20003f44270 */
[----:B------:R-:W-:Y:S02]  /*2100*/  VIADD R3, R3, 0x1 ;  /* 0x0000000103037836 */ /* 0x000fe40000000000 */
[----:B------:R-:W-:Y:S01]  /*2110*/  UISETP.NE.AND UP0, UPT, UR10, 0x9, UPT ;  /* 0x000000090a00788c */ /* 0x000fe2000bf05270 */
[----:B------:R-:W-:Y:S02]  /*2120*/  VIADD R0, R0, 0xffffffff ;  /* 0xffffffff00007836 */ /* 0x000fe40000000000 */
[C---:B------:R-:W-:Y:S01]  /*2130*/  ISETP.NE.AND P1, PT, R3.reuse, 0x9, PT ;  /* 0x000000090300780c */ /* 0x040fe20003f25270 */
[----:B------:R-:W-:Y:S02]  /*2140*/  USEL UR4, URZ, 0x1, UP0 ;  /* 0x000000013f047887 */ /* 0x000fe40008000000 */
[----:B------:R-:W-:Y:S01]  /*2150*/  USEL UR10, UR10, URZ, UP0 ;  /* 0x0000003f0a0a7287 */ /* 0x000fe20008000000 */
[----:B------:R-:W-:-:S03]  /*2160*/  SEL R3, R3, RZ, P1 ;  /* 0x000000ff03037207 */ /* 0x000fc60000800000 */
[----:B------:R-:W-:Y:S01]  /*2170*/  LOP3.LUT R6, R6, UR4, RZ, 0x3c, !PT ;  /* 0x0000000406067c12 */ /* 0x000fe2000f8e3cff */
[----:B------:R-:W-:Y:S07]  /*2180*/  @P2 BRA `(.L_x_33) ;  /* 0xfffffffc000c2947 */ /* 0x000fee000383ffff */
.L_x_26:
[----:B01----:R-:W0:Y:S01]  /*2190*/  LDC R0, c[0x0][0x28c] ;  /* 0x0000a300ff007b82 */ /* 0x003e220000000800 */
[----:B------:R-:W-:-:S04]  /*21a0*/  IMAD.U32 R3, RZ, RZ, UR47 ;  /* 0x0000002fff037e24 */ /* 0x000fc8000f8e00ff */
[----:B------:R1:W-:Y:S01]  /*21b0*/  SYNCS.ARRIVE.TRANS64.A1T0 RZ, [R3+UR46], RZ ;  /* 0x000000ff03ff79a7 */ /* 0x0003e2000810002e */
[----:B0-----:R-:W-:-:S13]  /*21c0*/  ISETP.GE.AND P1, PT, R0, 0x1, PT ;  /* 0x000000010000780c */ /* 0x001fda0003f26270 */
[----:B-1----:R-:W-:Y:S05]  /*21d0*/  @!P1 BRA `(.L_x_34) ;  /* 0x0000000000449947 */ /* 0x002fea0003800000 */
[----:B------:R-:W-:Y:S05]  /*21e0*/  @!P0 BRA `(.L_x_35) ;  /* 0x0000000000048947 */ /* 0x000fea0003800000 */
[----:B------:R-:W-:Y:S01]  /*21f0*/  BPT.TRAP 0x1 ;  /* 0x000000040000795c */ /* 0x000fe20000300000 */
.L_x_35:
[----:B------:R-:W-:-:S13]  /*2200*/  ISETP.NE.AND P0, PT, R89, RZ, PT ;  /* 0x000000ff5900720c */ /* 0x000fda0003f05270 */
[----:B------:R-:W-:-:S05]  /*2210*/  VOTEU.ANY UP0, P0 ;  /* 0x00000000003f7886 */ /* 0x000fca0000000100 */
[----:B------:R-:W-:-:S06]  /*2220*/  @UP0 UIADD3 UR4, UR38, UR42, URZ ;  /* 0x0000002a26040290 */ /* 0x000fcc000fffe03f */
[----:B------:R-:W-:Y:S02]  /*2230*/  IMAD.U32 R4, RZ, RZ, UR4 ;  /* 0x00000004ff047e24 */ /* 0x000fe4000f8e00ff */
[----:B------:R-:W-:Y:S02]  /*2240*/  IMAD.U32 R3, RZ, RZ, UR4 ;  /* 0x00000004ff037e24 */ /* 0x000fe4000f8e00ff */
[----:B------:R-:W-:-:S05]  /*2250*/  @P0 IMAD.WIDE.U32 R4, R4, 0x38e38e39, RZ ;  /* 0x38e38e3904040825 */ /* 0x000fca00078e00ff */
[----:B------:R-:W-:-:S05]  /*2260*/  @P0 SHF.R.U32.HI R0, RZ, 0x1, R5 ;  /* 0x00000001ff000819 */ /* 0x000fca0000011605 */
[----:B------:R-:W-:-:S05]  /*2270*/  @P0 IMAD R0, R0, -0x9, R3 ;  /* 0xfffffff700000824 */ /* 0x000fca00078e0203 */
[----:B------:R-:W-:-:S05]  /*2280*/  @P0 LEA R0, R0, UR41, 0x3 ;  /* 0x0000002900000c11 */ /* 0x000fca000f8e18ff */
[----:B------:R-:W-:-:S05]  /*2290*/  @P0 VIADD R3, R0, 0x48 ;  /* 0x0000004800030836 */ /* 0x000fca0000000000 */
[----:B------:R-:W-:-:S04]  /*22a0*/  @P0 PRMT R3, R88, 0x654, R3 ;  /* 0x0000065458030816 */ /* 0x000fc80000000003 */
[----:B------:R0:W-:Y:S01]  /*22b0*/  @P0 SYNCS.ARRIVE.TRANS64.RED.A1T0 RZ, [R3+URZ], RZ ;  /* 0x000000ff03ff09a7 */ /* 0x0001e2000810043f */
[----:B------:R-:W-:-:S13]  /*22c0*/  ISETP.GT.U32.AND P0, PT, R23, 0x1, PT ;  /* 0x000000011700780c */ /* 0x000fda0003f04070 */
[----:B0-----:R-:W-:Y:S05]  /*22d0*/  @P0 BRA `(.L_x_34) ;  /* 0x0000000000040947 */ /* 0x001fea0003800000 */
[----:B------:R-:W-:Y:S01]  /*22e0*/  BPT.TRAP 0x1 ;  /* 0x000000040000795c */ /* 0x000fe20000300000 */
.L_x_34:
[----:B------:R-:W-:Y:S01]  /*22f0*/  SHF.L.U32 R0, R105, 0x1f, RZ ;  /* 0x0000001f69007819 */ /* 0x000fe200000006ff */
[----:B------:R-:W-:Y:S01]  /*2300*/  UIADD3 UR38, UR38, UR45, URZ ;  /* 0x0000002d26267290 */ /* 0x000fe2000fffe03f */
[----:B------:R-:W-:Y:S01]  /*2310*/  SHF.R.S32.HI R9, RZ, 0x1f, R19 ;  /* 0x0000001fff097819 */ /* 0x000fe20000011413 */
[----:B------:R-:W-:Y:S01]  /*2320*/  UISETP.GE.U32.AND UP1, UPT, UR45, 0x9, UPT ;  /* 0x000000092d00788c */ /* 0x000fe2000bf26070 */
[----:B------:R-:W0:Y:S01]  /*2330*/  SYNCS.PHASECHK.TRANS64.TRYWAIT P0, [UR43+0x8], R0 ;  /* 0x00000800ff0075a7 */ /* 0x000e22000800016b */
[----:B------:R-:W-:-:S04]  /*2340*/  UISETP.GT.U32.AND UP0, UPT, UR38, 0x8, UPT ;  /* 0x000000082600788c */ /* 0x000fc8000bf04070 */
[----:B------:R-:W-:-:S04]  /*2350*/  UISETP.LT.U32.AND UP0, UPT, UR45, 0x9, UP0 ;  /* 0x000000092d00788c */ /* 0x000fc80008701070 */
[----:B------:R-:W-:Y:S02]  /*2360*/  USEL UR6, URZ, 0x1, !UP0 ;  /* 0x000000013f067887 */ /* 0x000fe4000c000000 */
[----:B------:R-:W-:Y:S02]  /*2370*/  @UP1 UIMAD.WIDE.U32 UR4, UR38, 0x38e38e39, URZ ;  /* 0x38e38e39260418a5 */ /* 0x000fe4000f8e003f */
[----:B------:R-:W-:Y:S02]  /*2380*/  ULOP3.LUT UR39, UR39, UR6, URZ, 0x3c, !UPT ;  /* 0x0000000627277292 */ /* 0x000fe4000f8e3c3f */
[----:B------:R-:W-:-:S04]  /*2390*/  @UP1 USHF.R.U32.HI UR4, URZ, 0x1, UR5 ;  /* 0x000000013f041899 */ /* 0x000fc80008011605 */
[----:B------:R-:W-:Y:S01]  /*23a0*/  @UP1 ULOP3.LUT UR39, UR39, 0x1, UR4, 0x78, !UPT ;  /* 0x0000000127271892 */ /* 0x000fe2000f8e7804 */
[----:B0-----:R-:W-:Y:S11]  /*23b0*/  @!P0 BRA `(.L_x_36) ;  /* 0x0000005000088947 */ /* 0x001ff60003800000 */
.L_x_195:
[----:B------:R-:W-:Y:S01]  /*23c0*/  ULDC.64 UR4, c[0x0][0x5d0] ;  /* 0x0001740000047ab9 */ /* 0x000fe20000000a00 */
[----:B------:R-:W-:Y:S01]  /*23d0*/  ULDC UR6, c[0x0][0x284] ;  /* 0x0000a10000067ab9 */ /* 0x000fe20000000800 */
[----:B0-----:R-:W-:Y:S02]  /*23e0*/  IMAD R0, R9, UR4, RZ ;  /* 0x0000000409007c24 */ /* 0x001fe4000f8e02ff */
[----:B------:R-:W-:Y:S02]  /*23f0*/  IMAD.SHL.U32 R12, R18, 0x80, RZ ;  /* 0x00000080120c7824 */ /* 0x000fe400078e00ff */
[C---:B------:R-:W-:Y:S02]  /*2400*/  IMAD R3, R19.reuse, UR5, R0 ;  /* 0x0000000513037c24 */ /* 0x040fe4000f8e0200 */
[----:B------:R-:W-:Y:S01]  /*2410*/  IMAD.SHL.U32 R0, R22, 0x40, RZ ;  /* 0x0000004016007824 */ /* 0x000fe200078e00ff */
[----:B------:R-:W-:Y:S01]  /*2420*/  SHF.R.S32.HI R13, RZ, 0x1f, R12 ;  /* 0x0000001fff0d7819 */ /* 0x000fe2000001140c */
[----:B------:R-:W-:Y:S01]  /*2430*/  IMAD.WIDE.U32 R4, R19, UR4, R94 ;  /* 0x0000000413047c25 */ /* 0x000fe2000f8e005e */
[----:B------:R-:W-:-:S02]  /*2440*/  ULDC.64 UR4, c[0x0][0x5c8] ;  /* 0x0001720000047ab9 */ /* 0x000fc40000000a00 */
[----:B------:R-:W-:Y:S01]  /*2450*/  ISETP.GE.AND P0, PT, R0, UR6, PT ;  /* 0x0000000600007c0c */ /* 0x000fe2000bf06270 */
[----:B------:R-:W-:Y:S01]  /*2460*/  ULDC UR6, c[0x0][0x288] ;  /* 0x0000a20000067ab9 */ /* 0x000fe20000000800 */
[----:B------:R-:W-:Y:S01]  /*2470*/  IADD3 R4, P1, R12, R4, RZ ;  /* 0x000000040c047210 */ /* 0x000fe20007f3e0ff */
[----:B------:R-:W-:Y:S01]  /*2480*/  IMAD.WIDE R106, R22, 0x40, R92 ;  /* 0x00000040166a7825 */ /* 0x000fe200078e025c */
[----:B------:R-:W-:Y:S02]  /*2490*/  ISETP.GE.OR P0, PT, R12, UR6, P0 ;  /* 0x000000060c007c0c */ /* 0x000fe40008706670 */
[----:B------:R-:W-:Y:S01]  /*24a0*/  IADD3.X R5, R13, R5, R3, P1, !PT ;  /* 0x000000050d057210 */ /* 0x000fe20000ffe403 */
[----:B------:R-:W-:-:S04]  /*24b0*/  IMAD R7, R107, UR4, RZ ;  /* 0x000000046b077c24 */ /* 0x000fc8000f8e02ff */
[C---:B------:R-:W-:Y:S02]  /*24c0*/  IMAD R7, R106.reuse, UR5, R7 ;  /* 0x000000056a077c24 */ /* 0x040fe4000f8e0207 */
[----:B------:R-:W-:-:S04]  /*24d0*/  IMAD.WIDE.U32 R108, R106, UR4, R4 ;  /* 0x000000046a6c7c25 */ /* 0x000fc8000f8e0004 */
[----:B------:R-:W-:Y:S05]  /*24e0*/  @P0 BRA `(.L_x_37) ;  /* 0x0000003000d00947 */ /* 0x000fea0003800000 */
[----:B-----5:R-:W-:Y:S01]  /*24f0*/  FSETP.NEU.AND P0, PT, R91, RZ, PT ;  /* 0x000000ff5b00720b */ /* 0x020fe20003f0d000 */
[----:B------:R-:W-:Y:S01]  /*2500*/  IMAD.IADD R3, R99, 0x1, -R12 ;  /* 0x0000000163037824 */ /* 0x000fe200078e0a0c */
[----:B------:R-:W-:Y:S01]  /*2510*/  BSSY B0, `(.L_x_37) ;  /* 0x0000331000007945 */ /* 0x000fe20003800000 */
[----:B------:R-:W-:Y:S02]  /*2520*/  IMAD.IADD R0, R103, 0x1, -R0 ;  /* 0x0000000167007824 */ /* 0x000fe400078e0a00 */
[----:B------:R-:W-:Y:S01]  /*2530*/  IMAD.IADD R117, R109, 0x1, R7 ;  /* 0x000000016d757824 */ /* 0x000fe200078e0207 */
[----:B------:R-:W-:-:S04]  /*2540*/  ISETP.GT.AND P3, PT, R3, RZ, PT ;  /* 0x000000ff0300720c */ /* 0x000fc80003f64270 */
[----:B------:R-:W-:-:S03]  /*2550*/  ISETP.GT.AND P1, PT, R0, RZ, P3 ;  /* 0x000000ff0000720c */ /* 0x000fc60001f24270 */
[----:B------:R-:W-:Y:S10]  /*2560*/  @!P0 BRA `(.L_x_38) ;  /* 0x0000002400148947 */ /* 0x000ff40003800000 */
[----:B------:R-:W0:Y:S01]  /*2570*/  LDC.64 R110, c[0x0][0x5b8] ;  /* 0x00016e00ff6e7b82 */ /* 0x000e220000000a00 */
[----:B------:R-:W-:-:S07]  /*2580*/  ULDC.64 UR4, c[0x0][0x5c0] ;  /* 0x0001700000047ab9 */ /* 0x000fce0000000a00 */
[----:B------:R-:W1:Y:S08]  /*2590*/  LDC.64 R112, c[0x0][0x5b0] ;  /* 0x00016c00ff707b82 */ /* 0x000e700000000a00 */
[----:B------:R-:W2:Y:S01]  /*25a0*/  LDC.64 R114, c[0x0][0x5a8] ;  /* 0x00016a00ff727b82 */ /* 0x000ea20000000a00 */
[-C--:B0-----:R-:W-:Y:S02]  /*25b0*/  IMAD R6, R9, R110.reuse, RZ ;  /* 0x0000006e09067224 */ /* 0x081fe400078e02ff */
[----:B------:R-:W-:-:S04]  /*25c0*/  IMAD.WIDE.U32 R4, R19, R110, R94 ;  /* 0x0000006e13047225 */ /* 0x000fc800078e005e */
[----:B------:R-:W-:Y:S01]  /*25d0*/  IMAD R109, R19, R111, R6 ;  /* 0x0000006f136d7224 */ /* 0x000fe200078e0206 */
[----:B------:R-:W-:Y:S01]  /*25e0*/  IADD3 R6, P0, R12, R4, RZ ;  /* 0x000000040c067210 */ /* 0x000fe20007f1e0ff */
[----:B-1----:R-:W-:-:S03]  /*25f0*/  IMAD R4, R107, R112, RZ ;  /* 0x000000706b047224 */ /* 0x002fc600078e02ff */
[----:B------:R-:W-:Y:S01]  /*2600*/  IADD3.X R7, R13, R5, R109, P0, !PT ;  /* 0x000000050d077210 */ /* 0x000fe200007fe46d */
[C---:B------:R-:W-:Y:S02]  /*2610*/  IMAD R107, R106.reuse, R113, R4 ;  /* 0x000000716a6b7224 */ /* 0x040fe400078e0204 */
[----:B------:R-:W-:-:S04]  /*2620*/  IMAD.WIDE.U32 R4, R106, R112, R6 ;  /* 0x000000706a047225 */ /* 0x000fc800078e0006 */
[----:B------:R-:W-:Y:S01]  /*2630*/  IMAD.IADD R5, R5, 0x1, R107 ;  /* 0x0000000105057824 */ /* 0x000fe200078e026b */
[----:B--2---:R-:W-:-:S04]  /*2640*/  LEA R10, P0, R4, R114, 0x2 ;  /* 0x00000072040a7211 */ /* 0x004fc800078010ff */
[----:B------:R-:W-:-:S05]  /*2650*/  LEA.HI.X R11, R4, R115, R5, 0x2, P0 ;  /* 0x00000073040b7211 */ /* 0x000fca00000f1405 */
[----:B------:R0:W2:Y:S01]  /*2660*/  @P1 LDG.E.LTC128B R18, desc[UR36][R10.64] ;  /* 0x000000240a121981 */ /* 0x0000a2000c1e1920 */
[----:B------:R-:W-:Y:S01]  /*2670*/  IMAD.WIDE.U32 R4, R106, R112, R12 ;  /* 0x000000706a047225 */ /* 0x000fe200078e000c */
[----:B------:R-:W-:Y:S01]  /*2680*/  SHF.L.U64.HI R21, R112, 0x3, R113 ;  /* 0x0000000370157819 */ /* 0x000fe20000010271 */
[----:B------:R-:W-:Y:S01]  /*2690*/  BSSY B1, `(.L_x_39) ;  /* 0x0000017000017945 */ /* 0x000fe20003800000 */
[----:B------:R-:W-:Y:S01]  /*26a0*/  ISETP.GT.AND P3, PT, R0, 0x8, P3 ;  /* 0x000000080000780c */ /* 0x000fe20001f64270 */
[----:B------:R-:W-:Y:S01]  /*26b0*/  IMAD.SHL.U32 R20, R112, 0x8, RZ ;  /* 0x0000000870147824 */ /* 0x000fe200078e00ff */
[----:B------:R-:W-:-:S03]  /*26c0*/  IADD3 R14, P0, R94, R4, RZ ;  /* 0x000000045e0e7210 */ /* 0x000fc60007f1e0ff */
[----:B------:R-:W-:Y:S01]  /*26d0*/  IMAD.WIDE.U32 R20, R106, R112, R20 ;  /* 0x000000706a147225 */ /* 0x000fe200078e0014 */
[----:B------:R-:W-:Y:S02]  /*26e0*/  IADD3.X R15, R95, R107, R5, P0, !PT ;  /* 0x0000006b5f0f7210 */ /* 0x000fe400007fe405 */
[----:B------:R-:W-:Y:S01]  /*26f0*/  LEA R8, P0, R108, UR4, 0x2 ;  /* 0x000000046c087c11 */ /* 0x000fe2000f8010ff */
[----:B------:R-:W-:Y:S01]  /*2700*/  IMAD.IADD R107, R107, 0x1, R21 ;  /* 0x000000016b6b7824 */ /* 0x000fe200078e0215 */
[----:B0-----:R-:W-:Y:S01]  /*2710*/  IADD3 R10, P2, R6, R20, RZ ;  /* 0x00000014060a7210 */ /* 0x001fe20007f5e0ff */
[----:B------:R-:W-:Y:S01]  /*2720*/  IMAD.WIDE.U32 R14, R19, R110, R14 ;  /* 0x0000006e130e7225 */ /* 0x000fe200078e000e */
[----:B------:R-:W-:-:S03]  /*2730*/  LEA.HI.X R9, R108, UR5, R117, 0x2, P0 ;  /* 0x000000056c097c11 */ /* 0x000fc600080f1475 */
[----:B------:R-:W-:Y:S01]  /*2740*/  IMAD.IADD R15, R109, 0x1, R15 ;  /* 0x000000016d0f7824 */ /* 0x000fe200078e020f */
[----:B------:R-:W-:Y:S01]  /*2750*/  LEA R4, P0, R14, R114, 0x2 ;  /* 0x000000720e047211 */ /* 0x000fe200078010ff */
[----:B------:R-:W-:Y:S02]  /*2760*/  IMAD.X R7, R107, 0x1, R7, P2 ;  /* 0x000000016b077824 */ /* 0x000fe400010e0607 */
[----:B--2---:R-:W-:-:S04]  /*2770*/  FMUL R5, R18, R91 ;  /* 0x0000005b12057220 */ /* 0x004fc80000400000 */
[----:B------:R-:W-:Y:S01]  /*2780*/  FFMA R11, R24, R90, R5 ;  /* 0x0000005a180b7223 */ /* 0x000fe20000000005 */
[----:B------:R-:W-:Y:S02]  /*2790*/  LEA.HI.X R5, R14, R115, R15, 0x2, P0 ;  /* 0x000000730e057211 */ /* 0x000fe400000f140f */
[----:B------:R-:W-:Y:S02]  /*27a0*/  ISETP.GT.AND P0, PT, R3, 0x1, PT ;  /* 0x000000010300780c */ /* 0x000fe40003f04270 */
[----:B------:R0:W-:Y:S01]  /*27b0*/  @P1 STG.E desc[UR36][R8.64], R11 ;  /* 0x0000000b08001986 */ /* 0x0001e2000c101924 */
[----:B------:R-:W-:Y:S02]  /*27c0*/  LEA R14, P1, R10, R114, 0x2 ;  /* 0x000000720a0e7211 */ /* 0x000fe400078210ff */
[----:B------:R-:W-:-:S13]  /*27d0*/  ISETP.GT.AND P4, PT, R0, RZ, P0 ;  /* 0x000000ff0000720c */ /* 0x000fda0000784270 */
[----:B0-----:R-:W-:Y:S05]  /*27e0*/  @!P4 BRA `(.L_x_40) ;  /* 0x000000000004c947 */ /* 0x001fea0003800000 */
[----:B------:R0:W5:Y:S02]  /*27f0*/  LDG.E.LTC128B R18, desc[UR36][R4.64+0x4] ;  /* 0x0000042404127981 */ /* 0x000164000c1e1920 */
.L_x_40:
[----:B------:R-:W-:Y:S05]  /*2800*/  BSYNC B1 ;  /* 0x0000000000017941 */ /* 0x000fea0003800000 */
.L_x_39:
[----:B-----5:R-:W-:Y:S01]  /*2810*/  FMUL R6, R18, R91 ;  /* 0x0000005b12067220 */ /* 0x020fe20000400000 */
[----:B------:R-:W-:-:S03]  /*2820*/  LEA.HI.X R15, R10, R115, R7, 0x2, P1 ;  /* 0x000000730a0f7211 */ /* 0x000fc600008f1407 */
[----:B------:R-:W-:-:S05]  /*2830*/  FFMA R25, R25, R90, R6 ;  /* 0x0000005a19197223 */ /* 0x000fca0000000006 */
[----:B------:R1:W-:Y:S04]  /*2840*/  @P4 STG.E desc[UR36][R8.64+0x4], R25 ;  /* 0x0000041908004986 */ /* 0x0003e8000c101924 */
[----:B------:R-:W2:Y:S01]  /*2850*/  @P3 LDG.E.LTC128B R18, desc[UR36][R14.64] ;  /* 0x000000240e123981 */ /* 0x000ea2000c1e1920 */
[----:B------:R-:W-:Y:S01]  /*2860*/  IADD3 R12, P1, P2, R94, R20, R12 ;  /* 0x000000145e0c7210 */ /* 0x000fe20007a3e00c */
[----:B------:R-:W-:Y:S01]  /*2870*/  BSSY B1, `(.L_x_41) ;  /* 0x0000010000017945 */ /* 0x000fe20003800000 */
[C---:B------:R-:W-:Y:S02]  /*2880*/  SHF.L.U64.HI R11, R96.reuse, 0x2, R97 ;  /* 0x00000002600b7819 */ /* 0x040fe40000010261 */
[----:B------:R-:W-:Y:S02]  /*2890*/  IADD3.X R13, R95, R107, R13, P1, P2 ;  /* 0x0000006b5f0d7210 */ /* 0x000fe40000fe440d */
[----:B------:R-:W-:-:S02]  /*28a0*/  LEA R10, P2, R96, R8, 0x2 ;  /* 0x00000008600a7211 */ /* 0x000fc400078410ff */
[----:B------:R-:W-:Y:S01]  /*28b0*/  ISETP.GT.AND P0, PT, R0, 0x8, P0 ;  /* 0x000000080000780c */ /* 0x000fe20000704270 */
[----:B------:R-:W-:Y:S01]  /*28c0*/  IMAD.WIDE.U32 R12, R19, R110, R12 ;  /* 0x0000006e130c7225 */ /* 0x000fe200078e000c */
[----:B------:R-:W-:-:S03]  /*28d0*/  ISETP.GT.AND P1, PT, R3, 0x8, PT ;  /* 0x000000080300780c */ /* 0x000fc60003f24270 */
[----:B------:R-:W-:Y:S01]  /*28e0*/  IMAD.X R11, R11, 0x1, R9, P2 ;  /* 0x000000010b0b7824 */ /* 0x000fe200010e0609 */
[----:B------:R-:W-:Y:S01]  /*28f0*/  LEA R6, P4, R12, R114, 0x2 ;  /* 0x000000720c067211 */ /* 0x000fe200078810ff */
[----:B------:R-:W-:Y:S02]  /*2900*/  IMAD.IADD R13, R109, 0x1, R13 ;  /* 0x000000016d0d7824 */ /* 0x000fe400078e020d */
[----:B--2---:R-:W-:-:S04]  /*2910*/  FMUL R7, R18, R91 ;  /* 0x0000005b12077220 */ /* 0x004fc80000400000 */
[----:B------:R-:W-:Y:S01]  /*2920*/  FFMA R15, R26, R90, R7 ;  /* 0x0000005a1a0f7223 */ /* 0x000fe20000000007 */
[----:B------:R-:W-:-:S04]  /*2930*/  LEA.HI.X R7, R12, R115, R13, 0x2, P4 ;  /* 0x000000730c077211 */ /* 0x000fc800020f140d */
[----:B------:R1:W-:Y:S01]  /*2940*/  @P3 STG.E desc[UR36][R10.64], R15 ;  /* 0x0000000f0a003986 */ /* 0x0003e2000c101924 */
[----:B------:R-:W-:Y:S05]  /*2950*/  @!P0 BRA `(.L_x_42) ;  /* 0x0000000000048947 */ /* 0x000fea0003800000 */
[----:B------:R2:W5:Y:S02]  /*2960*/  LDG.E.LTC128B R18, desc[UR36][R6.64+0x4] ;  /* 0x0000042406127981 */ /* 0x000564000c1e1920 */
.L_x_42:
[----:B------:R-:W-:Y:S05]  /*2970*/  BSYNC B1 ;  /* 0x0000000000017941 */ /* 0x000fea0003800000 */
.L_x_41:
[----:B-----5:R-:W-:Y:S01]  /*2980*/  FMUL R12, R18, R91 ;  /* 0x0000005b120c7220 */ /* 0x020fe20000400000 */
[----:B------:R-:W-:Y:S01]  /*2990*/  ISETP.GT.AND P3, PT, R0, RZ, P1 ;  /* 0x000000ff0000720c */ /* 0x000fe20000f64270 */
[----:B------:R-:W-:Y:S01]  /*29a0*/  BSSY B1, `(.L_x_43) ;  /* 0x0000006000017945 */ /* 0x000fe20003800000 */
[----:B------:R-:W-:Y:S01]  /*29b0*/  ISETP.GT.AND P2, PT, R3, 0x9, PT ;  /* 0x000000090300780c */ /* 0x000fe20003f44270 */
[----:B------:R-:W-:-:S05]  /*29c0*/  FFMA R27, R27, R90, R12 ;  /* 0x0000005a1b1b7223 */ /* 0x000fca000000000c */
[----:B------:R3:W-:Y:S05]  /*29d0*/  @P0 STG.E desc[UR36][R10.64+0x4], R27 ;  /* 0x0000041b0a000986 */ /* 0x0007ea000c101924 */
[----:B------:R-:W-:Y:S05]  /*29e0*/  @!P3 BRA `(.L_x_44) ;  /* 0x000000000004b947 */ /* 0x000fea0003800000 */
[----:B------:R4:W5:Y:S02]  /*29f0*/  LDG.E.LTC128B R18, desc[UR36][R4.64+0x20] ;  /* 0x0000202404127981 */ /* 0x000964000c1e1920 */
.L_x_44:
[----:B------:R-:W-:Y:S05]  /*2a00*/  BSYNC B1 ;  /* 0x0000000000017941 */ /* 0x000fea0003800000 */
.L_x_43:
[----:B-----5:R-:W-:Y:S01]  /*2a10*/  FMUL R13, R18, R91 ;  /* 0x0000005b120d7220 */ /* 0x020fe20000400000 */
[----:B------:R-:W-:Y:S01]  /*2a20*/  ISETP.GT.AND P0, PT, R0, RZ, P2 ;  /* 0x000000ff0000720c */ /* 0x000fe20001704270 */
[----:B------:R-:W-:Y:S02]  /*2a30*/  BSSY B1, `(.L_x_45) ;  /* 0x0000005000017945 */ /* 0x000fe40003800000 */
[----:B------:R-:W-:-:S05]  /*2a40*/  FFMA R13, R28, R90, R13 ;  /* 0x0000005a1c0d7223 */ /* 0x000fca000000000d */
[----:B------:R0:W-:Y:S05]  /*2a50*/  @P3 STG.E desc[UR36][R8.64+0x20], R13 ;  /* 0x0000200d08003986 */ /* 0x0001ea000c101924 */
[----:B------:R-:W-:Y:S05]  /*2a60*/  @!P0 BRA `(.L_x_46) ;  /* 0x0000000000048947 */ /* 0x000fea0003800000 */
[----:B------:R0:W5:Y:S02]  /*2a70*/  LDG.E.LTC128B R18, desc[UR36][R4.64+0x24] ;  /* 0x0000242404127981 */ /* 0x000164000c1e1920 */
.L_x_46:
[----:B------:R-:W-:Y:S05]  /*2a80*/  BSYNC B1 ;  /* 0x0000000000017941 */ /* 0x000fea0003800000 */
.L_x_45:
[----:B-----5:R-:W-:Y:S01]  /*2a90*/  FMUL R12, R18, R91 ;  /* 0x0000005b120c7220 */ /* 0x020fe20000400000 */
[----:B------:R-:W-:Y:S01]  /*2aa0*/  ISETP.GT.AND P1, PT, R0, 0x8, P1 ;  /* 0x000000080000780c */ /* 0x000fe20000f24270 */
[----:B------:R-:W-:Y:S02]  /*2ab0*/  BSSY B1, `(.L_x_47) ;  /* 0x0000005000017945 */ /* 0x000fe40003800000 */
[----:B------:R-:W-:-:S05]  /*2ac0*/  FFMA R29, R29, R90, R12 ;  /* 0x0000005a1d1d7223 */ /* 0x000fca000000000c */
[----:B------:R0:W-:Y:S05]  /*2ad0*/  @P0 STG.E desc[UR36][R8.64+0x24], R29 ;  /* 0x0000241d08000986 */ /* 0x0001ea000c101924 */
[----:B------:R-:W-:Y:S05]  /*2ae0*/  @!P1 BRA `(.L_x_48) ;  /* 0x0000000000049947 */ /* 0x000fea0003800000 */
[----:B------:R0:W5:Y:S02]  /*2af0*/  LDG.E.LTC128B R18, desc[UR36][R6.64+0x20] ;  /* 0x0000202406127981 */ /* 0x000164000c1e1920 */
.L_x_48:
[----:B------:R-:W-:Y:S05]  /*2b00*/  BSYNC B1 ;  /* 0x0000000000017941 */ /* 0x000fea0003800000 */
.L_x_47:
[----:B0----5:R-:W-:Y:S01]  /*2b10*/  FMUL R13, R18, R91 ;  /* 0x0000005b120d7220 */ /* 0x021fe20000400000 */
[----:B------:R-:W-:Y:S01]  /*2b20*/  ISETP.GT.AND P2, PT, R0, 0x8, P2 ;  /* 0x000000080000780c */ /* 0x000fe20001744270 */
[----:B------:R-:W-:Y:S01]  /*2b30*/  BSSY B1, `(.L_x_49) ;  /* 0x0000006000017945 */ /* 0x000fe20003800000 */
[----:B------:R-:W-:Y:S01]  /*2b40*/  ISETP.GT.AND P0, PT, R3, 0x10, PT ;  /* 0x000000100300780c */ /* 0x000fe20003f04270 */
[----:B------:R-:W-:-:S05]  /*2b50*/  FFMA R13, R30, R90, R13 ;  /* 0x0000005a1e0d7223 */ /* 0x000fca000000000d */
[----:B------:R0:W-:Y:S05]  /*2b60*/  @P1 STG.E desc[UR36][R10.64+0x20], R13 ;  /* 0x0000200d0a001986 */ /* 0x0001ea000c101924 */
[----:B------:R-:W-:Y:S05]  /*2b70*/  @!P2 BRA `(.L_x_50) ;  /* 0x000000000004a947 */ /* 0x000fea0003800000 */
[----:B------:R0:W5:Y:S02]  /*2b80*/  LDG.E.LTC128B R18, desc[UR36][R6.64+0x24] ;  /* 0x0000242406127981 */ /* 0x000164000c1e1920 */
.L_x_50:
[----:B------:R-:W-:Y:S05]  /*2b90*/  BSYNC B1 ;  /* 0x0000000000017941 */ /* 0x000fea0003800000 */
.L_x_49:
        /* <DEDUP_REMOVED lines=8> */
.L_x_52:
[----:B------:R-:W-:Y:S05]  /*2c20*/  BSYNC B1 ;  /* 0x0000000000017941 */ /* 0x000fea0003800000 */
.L_x_51:
[----:B0----5:R-:W-:Y:S01]  /*2c30*/  FMUL R13, R18, R91 ;  /* 0x0000005b120d7220 */ /* 0x021fe20000400000 */
[----:B------:R-:W-:Y:S01]  /*2c40*/  ISETP.GT.AND P2, PT, R0, RZ, P1 ;  /* 0x000000ff0000720c */ /* 0x000fe20000f44270 */
[----:B------:R-:W-:Y:S02]  /*2c50*/  BSSY B1, `(.L_x_53) ;  /* 0x0000005000017945 */ /* 0x000fe40003800000 */
[----:B------:R-:W-:-:S05]  /*2c60*/  FFMA R13, R32, R90, R13 ;  /* 0x0000005a200d7223 */ /* 0x000fca000000000d */
[----:B------:R0:W-:Y:S05]  /*2c70*/  @P3 STG.E desc[UR36][R8.64+0x40], R13 ;  /* 0x0000400d08003986 */ /* 0x0001ea000c101924 */
[----:B------:R-:W-:Y:S05]  /*2c80*/  @!P2 BRA `(.L_x_54) ;  /* 0x000000000004a947 */ /* 0x000fea0003800000 */
[----:B------:R0:W5:Y:S02]  /*2c90*/  LDG.E.LTC128B R18, desc[UR36][R4.64+0x44] ;  /* 0x0000442404127981 */ /* 0x000164000c1e1920 */
.L_x_54:
[----:B------:R-:W-:Y:S05]  /*2ca0*/  BSYNC B1 ;  /* 0x0000000000017941 */ /* 0x000fea0003800000 */
.L_x_53:
[----:B-----5:R-:W-:Y:S01]  /*2cb0*/  FMUL R12, R18, R91 ;  /* 0x0000005b120c7220 */ /* 0x020fe20000400000 */
[----:B------:R-:W-:Y:S01]  /*2cc0*/  ISETP.GT.AND P0, PT, R0, 0x8, P0 ;  /* 0x000000080000780c */ /* 0x000fe20000704270 */
[----:B------:R-:W-:Y:S02]  /*2cd0*/  BSSY B1, `(.L_x_55) ;  /* 0x0000005000017945 */ /* 0x000fe40003800000 */
[----:B------:R-:W-:-:S05]  /*2ce0*/  FFMA R33, R33, R90, R12 ;  /* 0x0000005a21217223 */ /* 0x000fca000000000c */
[----:B------:R0:W-:Y:S05]  /*2cf0*/  @P2 STG.E desc[UR36][R8.64+0x44], R33 ;  /* 0x0000442108002986 */ /* 0x0001ea000c101924 */
[----:B------:R-:W-:Y:S05]  /*2d00*/  @!P0 BRA `(.L_x_56) ;  /* 0x0000000000048947 */ /* 0x000fea0003800000 */
[----:B------:R0:W5:Y:S02]  /*2d10*/  LDG.E.LTC128B R18, desc[UR36][R6.64+0x40] ;  /* 0x0000402406127981 */ /* 0x000164000c1e1920 */
.L_x_56:
[----:B------:R-:W-:Y:S05]  /*2d20*/  BSYNC B1 ;  /* 0x0000000000017941 */ /* 0x000fea0003800000 */
.L_x_55:
        /* <DEDUP_REMOVED lines=8> */
.L_x_58:
[----:B------:R-:W-:Y:S05]  /*2db0*/  BSYNC B1 ;  /* 0x0000000000017941 */ /* 0x000fea0003800000 */
.L_x_57:
        /* <DEDUP_REMOVED lines=8> */
.L_x_60:
[----:B------:R-:W-:Y:S05]  /*2e40*/  BSYNC B1 ;  /* 0x0000000000017941 */ /* 0x000fea0003800000 */
.L_x_59:
[----:B0----5:R-:W-:Y:S01]  /*2e50*/  FMUL R13, R18, R91 ;  /* 0x0000005b120d7220 */ /* 0x021fe20000400000 */
[----:B------:R-:W-:Y:S01]  /*2e60*/  ISETP.GT.AND P1, PT, R0, RZ, P0 ;  /* 0x000000ff0000720c */ /* 0x000fe20000724270 */
[----:B------:R-:W-:Y:S02]  /*2e70*/  BSSY B1, `(.L_x_61) ;  /* 0x0000005000017945 */ /* 0x000fe40003800000 */
[----:B------:R-:W-:-:S05]  /*2e80*/  FFMA R13, R36, R90, R13 ;  /* 0x0000005a240d7223 */ /* 0x000fca000000000d */
[----:B------:R0:W-:Y:S05]  /*2e90*/  @P3 STG.E desc[UR36][R8.64+0x60], R13 ;  /* 0x0000600d08003986 */ /* 0x0001ea000c101924 */
[----:B------:R-:W-:Y:S05]  /*2ea0*/  @!P1 BRA `(.L_x_62) ;  /* 0x0000000000049947 */ /* 0x000fea0003800000 */
[----:B------:R0:W5:Y:S02]  /*2eb0*/  LDG.E.LTC128B R18, desc[UR36][R4.64+0x64] ;  /* 0x0000642404127981 */ /* 0x000164000c1e1920 */
.L_x_62:
[----:B------:R-:W-:Y:S05]  /*2ec0*/  BSYNC B1 ;  /* 0x0000000000017941 */ /* 0x000fea0003800000 */
.L_x_61:
[----:B-----5:R-:W-:Y:S01]  /*2ed0*/  FMUL R12, R18, R91 ;  /* 0x0000005b120c7220 */ /* 0x020fe20000400000 */
[----:B------:R-:W-:Y:S01]  /*2ee0*/  ISETP.GT.AND P2, PT, R0, 0x8, P2 ;  /* 0x000000080000780c */ /* 0x000fe20001744270 */
[----:B------:R-:W-:Y:S02]  /*2ef0*/  BSSY B1, `(.L_x_63) ;  /* 0x0000005000017945 */ /* 0x000fe40003800000 */
[----:B------:R-:W-:-:S05]  /*2f00*/  FFMA R37, R37, R90, R12 ;  /* 0x0000005a25257223 */ /* 0x000fca000000000c */
[----:B------:R0:W-:Y:S05]  /*2f10*/  @P1 STG.E desc[UR36][R8.64+0x64], R37 ;  /* 0x0000642508001986 */ /* 0x0001ea000c101924 */
[----:B------:R-:W-:Y:S05]  /*2f20*/  @!P2 BRA `(.L_x_64) ;  /* 0x000000000004a947 */ /* 0x000fea0003800000 */
[----:B------:R0:W5:Y:S02]  /*2f30*/  LDG.E.LTC128B R18, desc[UR36][R6.64+0x60] ;  /* 0x0000602406127981 */ /* 0x000164000c1e1920 */
.L_x_64:
[----:B------:R-:W-:Y:S05]  /*2f40*/  BSYNC B1 ;  /* 0x0000000000017941 */ /* 0x000fea0003800000 */
.L_x_63:
        /* <DEDUP_REMOVED lines=8> */
.L_x_66:
[----:B------:R-:W-:Y:S05]  /*2fd0*/  BSYNC B1 ;  /* 0x0000000000017941 */ /* 0x000fea0003800000 */
.L_x_65:
        /* <DEDUP_REMOVED lines=8> */
.L_x_68:
[----:B------:R-:W-:Y:S05]  /*3060*/  BSYNC B1 ;  /* 0x0000000000017941 */ /* 0x000fea0003800000 */
.L_x_67:
[----:B0----5:R-:W-:Y:S01]  /*3070*/  FMUL R13, R18, R91 ;  /* 0x0000005b120d7220 */ /* 0x021fe20000400000 */
[----:B------:R-:W-:Y:S01]  /*3080*/  ISETP.GT.AND P0, PT, R0, RZ, P2 ;  /* 0x000000ff0000720c */ /* 0x000fe20001704270 */
[----:B------:R-:W-:Y:S02]  /*3090*/  BSSY B1, `(.L_x_69) ;  /* 0x0000005000017945 */ /* 0x000fe40003800000 */
[----:B------:R-:W-:-:S05]  /*30a0*/  FFMA R13, R40, R90, R13 ;  /* 0x0000005a280d7223 */ /* 0x000fca000000000d */
[----:B------:R0:W-:Y:S05]  /*30b0*/  @P3 STG.E desc[UR36][R8.64+0x80], R13 ;  /* 0x0000800d08003986 */ /* 0x0001ea000c101924 */
[----:B------:R-:W-:Y:S05]  /*30c0*/  @!P0 BRA `(.L_x_70) ;  /* 0x0000000000048947 */ /* 0x000fea0003800000 */
[----:B------:R0:W5:Y:S02]  /*30d0*/  LDG.E.LTC128B R18, desc[UR36][R4.64+0x84] ;  /* 0x0000842404127981 */ /* 0x000164000c1e1920 */
.L_x_70:
[----:B------:R-:W-:Y:S05]  /*30e0*/  BSYNC B1 ;  /* 0x0000000000017941 */ /* 0x000fea0003800000 */
.L_x_69:
[----:B-----5:R-:W-:Y:S01]  /*30f0*/  FMUL R12, R18, R91 ;  /* 0x0000005b120c7220 */ /* 0x020fe20000400000 */
[----:B------:R-:W-:Y:S01]  /*3100*/  ISETP.GT.AND P1, PT, R0, 0x8, P1 ;  /* 0x000000080000780c */ /* 0x000fe20000f24270 */
[----:B------:R-:W-:Y:S02]  /*3110*/  BSSY B1, `(.L_x_71) ;  /* 0x0000005000017945 */ /* 0x000fe40003800000 */
[----:B------:R-:W-:-:S05]  /*3120*/  FFMA R41, R41, R90, R12 ;  /* 0x0000005a29297223 */ /* 0x000fca000000000c */
[----:B------:R0:W-:Y:S05]  /*3130*/  @P0 STG.E desc[UR36][R8.64+0x84], R41 ;  /* 0x0000842908000986 */ /* 0x0001ea000c101924 */
[----:B------:R-:W-:Y:S05]  /*3140*/  @!P1 BRA `(.L_x_72) ;  /* 0x0000000000049947 */ /* 0x000fea0003800000 */
[----:B------:R0:W5:Y:S02]  /*3150*/  LDG.E.LTC128B R18, desc[UR36][R6.64+0x80] ;  /* 0x0000802406127981 */ /* 0x000164000c1e1920 */
.L_x_72:
[----:B------:R-:W-:Y:S05]  /*3160*/  BSYNC B1 ;  /* 0x0000000000017941 */ /* 0x000fea0003800000 */
.L_x_71:
        /* <DEDUP_REMOVED lines=8> */
.L_x_74:
[----:B------:R-:W-:Y:S05]  /*31f0*/  BSYNC B1 ;  /* 0x0000000000017941 */ /* 0x000fea0003800000 */
.L_x_73:
        /* <DEDUP_REMOVED lines=8> */
.L_x_76:
[----:B------:R-:W-:Y:S05]  /*3280*/  BSYNC B1 ;  /* 0x0000000000017941 */ /* 0x000fea0003800000 */
.L_x_75:
[----:B0----5:R-:W-:Y:S01]  /*3290*/  FMUL R13, R18, R91 ;  /* 0x0000005b120d7220 */ /* 0x021fe20000400000 */
[----:B------:R-:W-:Y:S01]  /*32a0*/  ISETP.GT.AND P2, PT, R0, RZ, P1 ;  /* 0x000000ff0000720c */ /* 0x000fe20000f44270 */
[----:B------:R-:W-:Y:S02]  /*32b0*/  BSSY B1, `(.L_x_77) ;  /* 0x0000005000017945 */ /* 0x000fe40003800000 */
[----:B------:R-:W-:-:S05]  /*32c0*/  FFMA R13, R44, R90, R13 ;  /* 0x0000005a2c0d7223 */ /* 0x000fca000000000d */
[----:B------:R0:W-:Y:S05]  /*32d0*/  @P3 STG.E desc[UR36][R8.64+0xa0], R13 ;  /* 0x0000a00d08003986 */ /* 0x0001ea000c101924 */
[----:B------:R-:W-:Y:S05]  /*32e0*/  @!P2 BRA `(.L_x_78) ;  /* 0x000000000004a947 */ /* 0x000fea0003800000 */
[----:B------:R0:W5:Y:S02]  /*32f0*/  LDG.E.LTC128B R18, desc[UR36][R4.64+0xa4] ;  /* 0x0000a42404127981 */ /* 0x000164000c1e1920 */
.L_x_78:
[----:B------:R-:W-:Y:S05]  /*3300*/  BSYNC B1 ;  /* 0x0000000000017941 */ /* 0x000fea0003800000 */
.L_x_77:
[----:B-----5:R-:W-:Y:S01]  /*3310*/  FMUL R12, R18, R91 ;  /* 0x0000005b120c7220 */ /* 0x020fe20000400000 */
[----:B------:R-:W-:Y:S01]  /*3320*/  ISETP.GT.AND P0, PT, R0, 0x8, P0 ;  /* 0x000000080000780c */ /* 0x000fe20000704270 */
[----:B------:R-:W-:Y:S02]  /*3330*/  BSSY B1, `(.L_x_79) ;  /* 0x0000005000017945 */ /* 0x000fe40003800000 */
[----:B------:R-:W-:-:S05]  /*3340*/  FFMA R45, R45, R90, R12 ;  /* 0x0000005a2d2d7223 */ /* 0x000fca000000000c */
[----:B------:R0:W-:Y:S05]  /*3350*/  @P2 STG.E desc[UR36][R8.64+0xa4], R45 ;  /* 0x0000a42d08002986 */ /* 0x0001ea000c101924 */
[----:B------:R-:W-:Y:S05]  /*3360*/  @!P0 BRA `(.L_x_80) ;  /* 0x0000000000048947 */ /* 0x000fea0003800000 */
[----:B------:R0:W5:Y:S02]  /*3370*/  LDG.E.LTC128B R18, desc[UR36][R6.64+0xa0] ;  /* 0x0000a02406127981 */ /* 0x000164000c1e1920 */
.L_x_80:
[----:B------:R-:W-:Y:S05]  /*3380*/  BSYNC B1 ;  /* 0x0000000000017941 */ /* 0x000fea0003800000 */
.L_x_79:
        /* <DEDUP_REMOVED lines=8> */
.L_x_82:
[----:B------:R-:W-:Y:S05]  /*3410*/  BSYNC B1 ;  /* 0x0000000000017941 */ /* 0x000fea0003800000 */
.L_x_81:
        /* <DEDUP_REMOVED lines=8> */
.L_x_84:
[----:B------:R-:W-:Y:S05]  /*34a0*/  BSYNC B1 ;  /* 0x0000000000017941 */ /* 0x000fea0003800000 */
.L_x_83:
[----:B0----5:R-:W-:Y:S01]  /*34b0*/  FMUL R13, R18, R91 ;  /* 0x0000005b120d7220 */ /* 0x021fe20000400000 */
[----:B------:R-:W-:Y:S01]  /*34c0*/  ISETP.GT.AND P1, PT, R0, RZ, P0 ;  /* 0x000000ff0000720c */ /* 0x000fe20000724270 */
[----:B------:R-:W-:Y:S02]  /*34d0*/  BSSY B1, `(.L_x_85) ;  /* 0x0000005000017945 */ /* 0x000fe40003800000 */
[----:B------:R-:W-:-:S05]  /*34e0*/  FFMA R13, R48, R90, R13 ;  /* 0x0000005a300d7223 */ /* 0x000fca000000000d */
[----:B------:R0:W-:Y:S05]  /*34f0*/  @P3 STG.E desc[UR36][R8.64+0xc0], R13 ;  /* 0x0000c00d08003986 */ /* 0x0001ea000c101924 */
[----:B------:R-:W-:Y:S05]  /*3500*/  @!P1 BRA `(.L_x_86) ;  /* 0x0000000000049947 */ /* 0x000fea0003800000 */
[----:B------:R0:W5:Y:S02]  /*3510*/  LDG.E.LTC128B R18, desc[UR36][R4.64+0xc4] ;  /* 0x0000c42404127981 */ /* 0x000164000c1e1920 */
.L_x_86:
[----:B------:R-:W-:Y:S05]  /*3520*/  BSYNC B1 ;  /* 0x0000000000017941 */ /* 0x000fea0003800000 */
.L_x_85:
[----:B-----5:R-:W-:Y:S01]  /*3530*/  FMUL R12, R18, R91 ;  /* 0x0000005b120c7220 */ /* 0x020fe20000400000 */
[----:B------:R-:W-:Y:S01]  /*3540*/  ISETP.GT.AND P2, PT, R0, 0x8, P2 ;  /* 0x000000080000780c */ /* 0x000fe20001744270 */
[----:B------:R-:W-:Y:S02]  /*3550*/  BSSY B1, `(.L_x_87) ;  /* 0x0000005000017945 */ /* 0x000fe40003800000 */
[----:B------:R-:W-:-:S05]  /*3560*/  FFMA R49, R49, R90, R12 ;  /* 0x0000005a31317223 */ /* 0x000fca000000000c */
[----:B------:R0:W-:Y:S05]  /*3570*/  @P1 STG.E desc[UR36][R8.64+0xc4], R49 ;  /* 0x0000c43108001986 */ /* 0x0001ea000c101924 */
[----:B------:R-:W-:Y:S05]  /*3580*/  @!P2 BRA `(.L_x_88) ;  /* 0x000000000004a947 */ /* 0x000fea0003800000 */
[----:B------:R0:W5:Y:S02]  /*3590*/  LDG.E.LTC128B R18, desc[UR36][R6.64+0xc0] ;  /* 0x0000c02406127981 */ /* 0x000164000c1e1920 */
.L_x_88:
[----:B------:R-:W-:Y:S05]  /*35a0*/  BSYNC B1 ;  /* 0x0000000000017941 */ /* 0x000fea0003800000 */
.L_x_87:
        /* <DEDUP_REMOVED lines=8> */
.L_x_90:
[----:B------:R-:W-:Y:S05]  /*3630*/  BSYNC B1 ;  /* 0x0000000000017941 */ /* 0x000fea0003800000 */
.L_x_89:
        /* <DEDUP_REMOVED lines=8> */
.L_x_92:
[----:B------:R-:W-:Y:S05]  /*36c0*/  BSYNC B1 ;  /* 0x0000000000017941 */ /* 0x000fea0003800000 */
.L_x_91:
[----:B0----5:R-:W-:Y:S01]  /*36d0*/  FMUL R13, R18, R91 ;  /* 0x0000005b120d7220 */ /* 0x021fe20000400000 */
[----:B------:R-:W-:Y:S01]  /*36e0*/  ISETP.GT.AND P0, PT, R0, RZ, P2 ;  /* 0x000000ff0000720c */ /* 0x000fe20001704270 */
[----:B------:R-:W-:Y:S02]  /*36f0*/  BSSY B1, `(.L_x_93) ;  /* 0x0000005000017945 */ /* 0x000fe40003800000 */
[----:B------:R-:W-:-:S05]  /*3700*/  FFMA R13, R52, R90, R13 ;  /* 0x0000005a340d7223 */ /* 0x000fca000000000d */
[----:B------:R0:W-:Y:S05]  /*3710*/  @P3 STG.E desc[UR36][R8.64+0xe0], R13 ;  /* 0x0000e00d08003986 */ /* 0x0001ea000c101924 */
[----:B------:R-:W-:Y:S05]  /*3720*/  @!P0 BRA `(.L_x_94) ;  /* 0x0000000000048947 */ /* 0x000fea0003800000 */
[----:B------:R0:W5:Y:S02]  /*3730*/  LDG.E.LTC128B R18, desc[UR36][R4.64+0xe4] ;  /* 0x0000e42404127981 */ /* 0x000164000c1e1920 */
.L_x_94:
[----:B------:R-:W-:Y:S05]  /*3740*/  BSYNC B1 ;  /* 0x0000000000017941 */ /* 0x000fea0003800000 */
.L_x_93:
[----:B-----5:R-:W-:Y:S01]  /*3750*/  FMUL R12, R18, R91 ;  /* 0x0000005b120c7220 */ /* 0x020fe20000400000 */
[----:B------:R-:W-:Y:S01]  /*3760*/  ISETP.GT.AND P1, PT, R0, 0x8, P1 ;  /* 0x000000080000780c */ /* 0x000fe20000f24270 */
[----:B------:R-:W-:Y:S02]  /*3770*/  BSSY B1, `(.L_x_95) ;  /* 0x0000005000017945 */ /* 0x000fe40003800000 */
[----:B------:R-:W-:-:S05]  /*3780*/  FFMA R53, R53, R90, R12 ;  /* 0x0000005a35357223 */ /* 0x000fca000000000c */
[----:B------:R0:W-:Y:S05]  /*3790*/  @P0 STG.E desc[UR36][R8.64+0xe4], R53 ;  /* 0x0000e43508000986 */ /* 0x0001ea000c101924 */
[----:B------:R-:W-:Y:S05]  /*37a0*/  @!P1 BRA `(.L_x_96) ;  /* 0x0000000000049947 */ /* 0x000fea0003800000 */
[----:B------:R0:W5:Y:S02]  /*37b0*/  LDG.E.LTC128B R18, desc[UR36][R6.64+0xe0] ;  /* 0x0000e02406127981 */ /* 0x000164000c1e1920 */
.L_x_96:
[----:B------:R-:W-:Y:S05]  /*37c0*/  BSYNC B1 ;  /* 0x0000000000017941 */ /* 0x000fea0003800000 */
.L_x_95:
        /* <DEDUP_REMOVED lines=8> */
.L_x_98:
[----:B------:R-:W-:Y:S05]  /*3850*/  BSYNC B1 ;  /* 0x0000000000017941 */ /* 0x000fea0003800000 */
.L_x_97:
        /* <DEDUP_REMOVED lines=8> */
.L_x_100:
[----:B------:R-:W-:Y:S05]  /*38e0*/  BSYNC B1 ;  /* 0x0000000000017941 */ /* 0x000fea0003800000 */
.L_x_99:
[----:B0----5:R-:W-:Y:S01]  /*38f0*/  FMUL R13, R18, R91 ;  /* 0x0000005b120d7220 */ /* 0x021fe20000400000 */
[----:B------:R-:W-:Y:S01]  /*3900*/  ISETP.GT.AND P2, PT, R0, RZ, P1 ;  /* 0x000000ff0000720c */ /* 0x000fe20000f44270 */
[----:B------:R-:W-:Y:S02]  /*3910*/  BSSY B1, `(.L_x_101) ;  /* 0x0000005000017945 */ /* 0x000fe40003800000 */
[----:B------:R-:W-:-:S05]  /*3920*/  FFMA R13, R56, R90, R13 ;  /* 0x0000005a380d7223 */ /* 0x000fca000000000d */
[----:B------:R0:W-:Y:S05]  /*3930*/  @P3 STG.E desc[UR36][R8.64+0x100], R13 ;  /* 0x0001000d08003986 */ /* 0x0001ea000c101924 */
[----:B------:R-:W-:Y:S05]  /*3940*/  @!P2 BRA `(.L_x_102) ;  /* 0x000000000004a947 */ /* 0x000fea0003800000 */
[----:B------:R0:W5:Y:S02]  /*3950*/  LDG.E.LTC128B R18, desc[UR36][R4.64+0x104] ;  /* 0x0001042404127981 */ /* 0x000164000c1e1920 */
.L_x_102:
[----:B------:R-:W-:Y:S05]  /*3960*/  BSYNC B1 ;  /* 0x0000000000017941 */ /* 0x000fea0003800000 */
.L_x_101:
[----:B-----5:R-:W-:Y:S01]  /*3970*/  FMUL R12, R18, R91 ;  /* 0x0000005b120c7220 */ /* 0x020fe20000400000 */
[----:B------:R-:W-:Y:S01]  /*3980*/  ISETP.GT.AND P0, PT, R0, 0x8, P0 ;  /* 0x000000080000780c */ /* 0x000fe20000704270 */
[----:B------:R-:W-:Y:S02]  /*3990*/  BSSY B1, `(.L_x_103) ;  /* 0x0000005000017945 */ /* 0x000fe40003800000 */
[----:B------:R-:W-:-:S05]  /*39a0*/  FFMA R57, R57, R90, R12 ;  /* 0x0000005a39397223 */ /* 0x000fca000000000c */
[----:B------:R0:W-:Y:S05]  /*39b0*/  @P2 STG.E desc[UR36][R8.64+0x104], R57 ;  /* 0x0001043908002986 */ /* 0x0001ea000c101924 */
[----:B------:R-:W-:Y:S05]  /*39c0*/  @!P0 BRA `(.L_x_104) ;  /* 0x0000000000048947 */ /* 0x000fea0003800000 */
[----:B------:R0:W5:Y:S02]  /*39d0*/  LDG.E.LTC128B R18, desc[UR36][R6.64+0x100] ;  /* 0x0001002406127981 */ /* 0x000164000c1e1920 */
.L_x_104:
[----:B------:R-:W-:Y:S05]  /*39e0*/  BSYNC B1 ;  /* 0x0000000000017941 */ /* 0x000fea0003800000 */
.L_x_103:
        /* <DEDUP_REMOVED lines=8> */
.L_x_106:
[----:B------:R-:W-:Y:S05]  /*3a70*/  BSYNC B1 ;  /* 0x0000000000017941 */ /* 0x000fea0003800000 */
.L_x_105:
        /* <DEDUP_REMOVED lines=8> */
.L_x_108:
[----:B------:R-:W-:Y:S05]  /*3b00*/  BSYNC B1 ;  /* 0x0000000000017941 */ /* 0x000fea0003800000 */
.L_x_107:
[----:B0----5:R-:W-:Y:S01]  /*3b10*/  FMUL R13, R18, R91 ;  /* 0x0000005b120d7220 */ /* 0x021fe20000400000 */
[----:B------:R-:W-:Y:S01]  /*3b20*/  ISETP.GT.AND P1, PT, R0, RZ, P0 ;  /* 0x000000ff0000720c */ /* 0x000fe20000724270 */
[----:B------:R-:W-:Y:S02]  /*3b30*/  BSSY B1, `(.L_x_109) ;  /* 0x0000005000017945 */ /* 0x000fe40003800000 */
[----:B------:R-:W-:-:S05]  /*3b40*/  FFMA R13, R60, R90, R13 ;  /* 0x0000005a3c0d7223 */ /* 0x000fca000000000d */
[----:B------:R0:W-:Y:S05]  /*3b50*/  @P3 STG.E desc[UR36][R8.64+0x120], R13 ;  /* 0x0001200d08003986 */ /* 0x0001ea000c101924 */
[----:B------:R-:W-:Y:S05]  /*3b60*/  @!P1 BRA `(.L_x_110) ;  /* 0x0000000000049947 */ /* 0x000fea0003800000 */
[----:B------:R0:W5:Y:S02]  /*3b70*/  LDG.E.LTC128B R18, desc[UR36][R4.64+0x124] ;  /* 0x0001242404127981 */ /* 0x000164000c1e1920 */
.L_x_110:
[----:B------:R-:W-:Y:S05]  /*3b80*/  BSYNC B1 ;  /* 0x0000000000017941 */ /* 0x000fea0003800000 */
.L_x_109:
[----:B-----5:R-:W-:Y:S01]  /*3b90*/  FMUL R12, R18, R91 ;  /* 0x0000005b120c7220 */ /* 0x020fe20000400000 */
[----:B------:R-:W-:Y:S01]  /*3ba0*/  ISETP.GT.AND P2, PT, R0, 0x8, P2 ;  /* 0x000000080000780c */ /* 0x000fe20001744270 */
[----:B------:R-:W-:Y:S02]  /*3bb0*/  BSSY B1, `(.L_x_111) ;  /* 0x0000005000017945 */ /* 0x000fe40003800000 */
[----:B------:R-:W-:-:S05]  /*3bc0*/  FFMA R61, R61, R90, R12 ;  /* 0x0000005a3d3d7223 */ /* 0x000fca000000000c */
[----:B------:R0:W-:Y:S05]  /*3bd0*/  @P1 STG.E desc[UR36][R8.64+0x124], R61 ;  /* 0x0001243d08001986 */ /* 0x0001ea000c101924 */
[----:B------:R-:W-:Y:S05]  /*3be0*/  @!P2 BRA `(.L_x_112) ;  /* 0x000000000004a947 */ /* 0x000fea0003800000 */
[----:B------:R0:W5:Y:S02]  /*3bf0*/  LDG.E.LTC128B R18, desc[UR36][R6.64+0x120] ;  /* 0x0001202406127981 */ /* 0x000164000c1e1920 */
.L_x_112:
[----:B------:R-:W-:Y:S05]  /*3c00*/  BSYNC B1 ;  /* 0x0000000000017941 */ /* 0x000fea0003800000 */
.L_x_111:
        /* <DEDUP_REMOVED lines=8> */
.L_x_114:
[----:B------:R-:W-:Y:S05]  /*3c90*/  BSYNC B1 ;  /* 0x0000000000017941 */ /* 0x000fea0003800000 */
.L_x_113:
        /* <DEDUP_REMOVED lines=8> */
.L_x_116:
[----:B------:R-:W-:Y:S05]  /*3d20*/  BSYNC B1 ;  /* 0x0000000000017941 */ /* 0x000fea0003800000 */
.L_x_115:
[----:B0----5:R-:W-:Y:S01]  /*3d30*/  FMUL R13, R18, R91 ;  /* 0x0000005b120d7220 */ /* 0x021fe20000400000 */
[----:B------:R-:W-:Y:S01]  /*3d40*/  ISETP.GT.AND P0, PT, R0, RZ, P2 ;  /* 0x000000ff0000720c */ /* 0x000fe20001704270 */
[----:B------:R-:W-:Y:S02]  /*3d50*/  BSSY B1, `(.L_x_117) ;  /* 0x0000005000017945 */ /* 0x000fe40003800000 */
[----:B------:R-:W-:-:S05]  /*3d60*/  FFMA R13, R64, R90, R13 ;  /* 0x0000005a400d7223 */ /* 0x000fca000000000d */
[----:B------:R0:W-:Y:S05]  /*3d70*/  @P3 STG.E desc[UR36][R8.64+0x140], R13 ;  /* 0x0001400d08003986 */ /* 0x0001ea000c101924 */
[----:B------:R-:W-:Y:S05]  /*3d80*/  @!P0 BRA `(.L_x_118) ;  /* 0x0000000000048947 */ /* 0x000fea0003800000 */
[----:B------:R0:W5:Y:S02]  /*3d90*/  LDG.E.LTC128B R18, desc[UR36][R4.64+0x144] ;  /* 0x0001442404127981 */ /* 0x000164000c1e1920 */
.L_x_118:
[----:B------:R-:W-:Y:S05]  /*3da0*/  BSYNC B1 ;  /* 0x0000000000017941 */ /* 0x000fea0003800000 */
.L_x_117:
[----:B-----5:R-:W-:Y:S01]  /*3db0*/  FMUL R12, R18, R91 ;  /* 0x0000005b120c7220 */ /* 0x020fe20000400000 */
[----:B------:R-:W-:Y:S01]  /*3dc0*/  ISETP.GT.AND P1, PT, R0, 0x8, P1 ;  /* 0x000000080000780c */ /* 0x000fe20000f24270 */
[----:B------:R-:W-:Y:S02]  /*3dd0*/  BSSY B1, `(.L_x_119) ;  /* 0x0000005000017945 */ /* 0x000fe40003800000 */
[----:B------:R-:W-:-:S05]  /*3de0*/  FFMA R65, R65, R90, R12 ;  /* 0x0000005a41417223 */ /* 0x000fca000000000c */
[----:B------:R0:W-:Y:S05]  /*3df0*/  @P0 STG.E desc[UR36][R8.64+0x144], R65 ;  /* 0x0001444108000986 */ /* 0x0001ea000c101924 */
[----:B------:R-:W-:Y:S05]  /*3e00*/  @!P1 BRA `(.L_x_120) ;  /* 0x0000000000049947 */ /* 0x000fea0003800000 */
[----:B------:R0:W5:Y:S02]  /*3e10*/  LDG.E.LTC128B R18, desc[UR36][R6.64+0x140] ;  /* 0x0001402406127981 */ /* 0x000164000c1e1920 */
.L_x_120:
[----:B------:R-:W-:Y:S05]  /*3e20*/  BSYNC B1 ;  /* 0x0000000000017941 */ /* 0x000fea0003800000 */
.L_x_119:
        /* <DEDUP_REMOVED lines=8> */
.L_x_122:
[----:B------:R-:W-:Y:S05]  /*3eb0*/  BSYNC B1 ;  /* 0x0000000000017941 */ /* 0x000fea0003800000 */
.L_x_121:
        /* <DEDUP_REMOVED lines=8> */
.L_x_124:
[----:B------:R-:W-:Y:S05]  /*3f40*/  BSYNC B1 ;  /* 0x0000000000017941 */ /* 0x000fea0003800000 */
.L_x_123:
[----:B0----5:R-:W-:Y:S01]  /*3f50*/  FMUL R13, R18, R91 ;  /* 0x0000005b120d7220 */ /* 0x021fe20000400000 */
[----:B------:R-:W-:Y:S01]  /*3f60*/  ISETP.GT.AND P2, PT, R0, RZ, P1 ;  /* 0x000000ff0000720c */ /* 0x000fe20000f44270 */
[----:B------:R-:W-:Y:S02]  /*3f70*/  BSSY B1, `(.L_x_125) ;  /* 0x0000005000017945 */ /* 0x000fe40003800000 */
[----:B------:R-:W-:-:S05]  /*3f80*/  FFMA R13, R68, R90, R13 ;  /* 0x0000005a440d7223 */ /* 0x000fca000000000d */
[----:B------:R0:W-:Y:S05]  /*3f90*/  @P3 STG.E desc[UR36][R8.64+0x160], R13 ;  /* 0x0001600d08003986 */ /* 0x0001ea000c101924 */
[----:B------:R-:W-:Y:S05]  /*3fa0*/  @!P2 BRA `(.L_x_126) ;  /* 0x000000000004a947 */ /* 0x000fea0003800000 */
[----:B------:R0:W5:Y:S02]  /*3fb0*/  LDG.E.LTC128B R18, desc[UR36][R4.64+0x164] ;  /* 0x0001642404127981 */ /* 0x000164000c1e1920 */
.L_x_126:
[----:B------:R-:W-:Y:S05]  /*3fc0*/  BSYNC B1 ;  /* 0x0000000000017941 */ /* 0x000fea0003800000 */
.L_x_125:
[----:B-----5:R-:W-:Y:S01]  /*3fd0*/  FMUL R12, R18, R91 ;  /* 0x0000005b120c7220 */ /* 0x020fe20000400000 */
[----:B------:R-:W-:Y:S01]  /*3fe0*/  ISETP.GT.AND P0, PT, R0, 0x8, P0 ;  /* 0x000000080000780c */ /* 0x000fe20000704270 */
[----:B------:R-:W-:Y:S02]  /*3ff0*/  BSSY B1, `(.L_x_127) ;  /* 0x0000005000017945 */ /* 0x000fe40003800000 */
[----:B------:R-:W-:-:S05]  /*4000*/  FFMA R69, R69, R90, R12 ;  /* 0x0000005a45457223 */ /* 0x000fca000000000c */
[----:B------:R0:W-:Y:S05]  /*4010*/  @P2 STG.E desc[UR36][R8.64+0x164], R69 ;  /* 0x0001644508002986 */ /* 0x0001ea000c101924 */
[----:B------:R-:W-:Y:S05]  /*4020*/  @!P0 BRA `(.L_x_128) ;  /* 0x0000000000048947 */ /* 0x000fea0003800000 */
[----:B------:R0:W5:Y:S02]  /*4030*/  LDG.E.LTC128B R18, desc[UR36][R6.64+0x160] ;  /* 0x0001602406127981 */ /* 0x000164000c1e1920 */
.L_x_128:
[----:B------:R-:W-:Y:S05]  /*4040*/  BSYNC B1 ;  /* 0x0000000000017941 */ /* 0x000fea0003800000 */
.L_x_127:
        /* <DEDUP_REMOVED lines=8> */
.L_x_130:
[----:B------:R-:W-:Y:S05]  /*40d0*/  BSYNC B1 ;  /* 0x0000000000017941 */ /* 0x000fea0003800000 */
.L_x_129:
        /* <DEDUP_REMOVED lines=8> */
.L_x_132:
[----:B------:R-:W-:Y:S05]  /*4160*/  BSYNC B1 ;  /* 0x0000000000017941 */ /* 0x000fea0003800000 */
.L_x_131:
[----:B0----5:R-:W-:Y:S01]  /*4170*/  FMUL R13, R18, R91 ;  /* 0x0000005b120d7220 */ /* 0x021fe20000400000 */
[----:B------:R-:W-:Y:S01]  /*4180*/  ISETP.GT.AND P1, PT, R0, RZ, P0 ;  /* 0x000000ff0000720c */ /* 0x000fe20000724270 */
[----:B------:R-:W-:Y:S02]  /*4190*/  BSSY B1, `(.L_x_133) ;  /* 0x0000005000017945 */ /* 0x000fe40003800000 */
[----:B------:R-:W-:-:S05]  /*41a0*/  FFMA R13, R72, R90, R13 ;  /* 0x0000005a480d7223 */ /* 0x000fca000000000d */
[----:B------:R0:W-:Y:S05]  /*41b0*/  @P3 STG.E desc[UR36][R8.64+0x180], R13 ;  /* 0x0001800d08003986 */ /* 0x0001ea000c101924 */
[----:B------:R-:W-:Y:S05]  /*41c0*/  @!P1 BRA `(.L_x_134) ;  /* 0x0000000000049947 */ /* 0x000fea0003800000 */
[----:B------:R0:W5:Y:S02]  /*41d0*/  LDG.E.LTC128B R18, desc[UR36][R4.64+0x184] ;  /* 0x0001842404127981 */ /* 0x000164000c1e1920 */
.L_x_134:
[----:B------:R-:W-:Y:S05]  /*41e0*/  BSYNC B1 ;  /* 0x0000000000017941 */ /* 0x000fea0003800000 */
.L_x_133:
[----:B-----5:R-:W-:Y:S01]  /*41f0*/  FMUL R12, R18, R91 ;  /* 0x0000005b120c7220 */ /* 0x020fe20000400000 */
[----:B------:R-:W-:Y:S01]  /*4200*/  ISETP.GT.AND P2, PT, R0, 0x8, P2 ;  /* 0x000000080000780c */ /* 0x000fe20001744270 */
[----:B------:R-:W-:Y:S02]  /*4210*/  BSSY B1, `(.L_x_135) ;  /* 0x0000005000017945 */ /* 0x000fe40003800000 */
[----:B------:R-:W-:-:S05]  /*4220*/  FFMA R73, R73, R90, R12 ;  /* 0x0000005a49497223 */ /* 0x000fca000000000c */
[----:B------:R0:W-:Y:S05]  /*4230*/  @P1 STG.E desc[UR36][R8.64+0x184], R73 ;  /* 0x0001844908001986 */ /* 0x0001ea000c101924 */
[----:B------:R-:W-:Y:S05]  /*4240*/  @!P2 BRA `(.L_x_136) ;  /* 0x000000000004a947 */ /* 0x000fea0003800000 */
[----:B------:R0:W5:Y:S02]  /*4250*/  LDG.E.LTC128B R18, desc[UR36][R6.64+0x180] ;  /* 0x0001802406127981 */ /* 0x000164000c1e1920 */
.L_x_136:
[----:B------:R-:W-:Y:S05]  /*4260*/  BSYNC B1 ;  /* 0x0000000000017941 */ /* 0x000fea0003800000 */
.L_x_135:
        /* <DEDUP_REMOVED lines=8> */
.L_x_138:
[----:B------:R-:W-:Y:S05]  /*42f0*/  BSYNC B1 ;  /* 0x0000000000017941 */ /* 0x000fea0003800000 */
.L_x_137:
        /* <DEDUP_REMOVED lines=8> */
.L_x_140:
[----:B------:R-:W-:Y:S05]  /*4380*/  BSYNC B1 ;  /* 0x0000000000017941 */ /* 0x000fea0003800000 */
.L_x_139:
[----:B0----5:R-:W-:Y:S01]  /*4390*/  FMUL R13, R18, R91 ;  /* 0x0000005b120d7220 */ /* 0x021fe20000400000 */
[----:B------:R-:W-:Y:S01]  /*43a0*/  ISETP.GT.AND P0, PT, R0, RZ, P2 ;  /* 0x000000ff0000720c */ /* 0x000fe20001704270 */
[----:B------:R-:W-:Y:S02]  /*43b0*/  BSSY B1, `(.L_x_141) ;  /* 0x0000005000017945 */ /* 0x000fe40003800000 */
[----:B------:R-:W-:-:S05]  /*43c0*/  FFMA R13, R76, R90, R13 ;  /* 0x0000005a4c0d7223 */ /* 0x000fca000000000d */
[----:B------:R0:W-:Y:S05]  /*43d0*/  @P3 STG.E desc[UR36][R8.64+0x1a0], R13 ;  /* 0x0001a00d08003986 */ /* 0x0001ea000c101924 */
[----:B------:R-:W-:Y:S05]  /*43e0*/  @!P0 BRA `(.L_x_142) ;  /* 0x0000000000048947 */ /* 0x000fea0003800000 */
[----:B------:R0:W5:Y:S02]  /*43f0*/  LDG.E.LTC128B R18, desc[UR36][R4.64+0x1a4] ;  /* 0x0001a42404127981 */ /* 0x000164000c1e1920 */
.L_x_142:
[----:B------:R-:W-:Y:S05]  /*4400*/  BSYNC B1 ;  /* 0x0000000000017941 */ /* 0x000fea0003800000 */
.L_x_141:
[----:B-----5:R-:W-:Y:S01]  /*4410*/  FMUL R12, R18, R91 ;  /* 0x0000005b120c7220 */ /* 0x020fe20000400000 */
[----:B------:R-:W-:Y:S01]  /*4420*/  ISETP.GT.AND P1, PT, R0, 0x8, P1 ;  /* 0x000000080000780c */ /* 0x000fe20000f24270 */
[----:B------:R-:W-:Y:S02]  /*4430*/  BSSY B1, `(.L_x_143) ;  /* 0x0000005000017945 */ /* 0x000fe40003800000 */
[----:B------:R-:W-:-:S05]  /*4440*/  FFMA R77, R77, R90, R12 ;  /* 0x0000005a4d4d7223 */ /* 0x000fca000000000c */
[----:B------:R0:W-:Y:S05]  /*4450*/  @P0 STG.E desc[UR36][R8.64+0x1a4], R77 ;  /* 0x0001a44d08000986 */ /* 0x0001ea000c101924 */
[----:B------:R-:W-:Y:S05]  /*4460*/  @!P1 BRA `(.L_x_144) ;  /* 0x0000000000049947 */ /* 0x000fea0003800000 */
[----:B------:R0:W5:Y:S02]  /*4470*/  LDG.E.LTC128B R18, desc[UR36][R6.64+0x1a0] ;  /* 0x0001a02406127981 */ /* 0x000164000c1e1920 */
.L_x_144:
[----:B------:R-:W-:Y:S05]  /*4480*/  BSYNC B1 ;  /* 0x0000000000017941 */ /* 0x000fea0003800000 */
.L_x_143:
        /* <DEDUP_REMOVED lines=8> */
.L_x_146:
[----:B------:R-:W-:Y:S05]  /*4510*/  BSYNC B1 ;  /* 0x0000000000017941 */ /* 0x000fea0003800000 */
.L_x_145:
        /* <DEDUP_REMOVED lines=8> */
.L_x_148:
[----:B------:R-:W-:Y:S05]  /*45a0*/  BSYNC B1 ;  /* 0x0000000000017941 */ /* 0x000fea0003800000 */
.L_x_147:
[----:B0----5:R-:W-:Y:S01]  /*45b0*/  FMUL R13, R18, R91 ;  /* 0x0000005b120d7220 */ /* 0x021fe20000400000 */
[----:B------:R-:W-:Y:S01]  /*45c0*/  ISETP.GT.AND P2, PT, R0, RZ, P1 ;  /* 0x000000ff0000720c */ /* 0x000fe20000f44270 */
[----:B------:R-:W-:Y:S02]  /*45d0*/  BSSY B1, `(.L_x_149) ;  /* 0x0000005000017945 */ /* 0x000fe40003800000 */
[----:B------:R-:W-:-:S05]  /*45e0*/  FFMA R13, R80, R90, R13 ;  /* 0x0000005a500d7223 */ /* 0x000fca000000000d */
[----:B------:R0:W-:Y:S05]  /*45f0*/  @P3 STG.E desc[UR36][R8.64+0x1c0], R13 ;  /* 0x0001c00d08003986 */ /* 0x0001ea000c101924 */
[----:B------:R-:W-:Y:S05]  /*4600*/  @!P2 BRA `(.L_x_150) ;  /* 0x000000000004a947 */ /* 0x000fea0003800000 */
[----:B------:R0:W5:Y:S02]  /*4610*/  LDG.E.LTC128B R18, desc[UR36][R4.64+0x1c4] ;  /* 0x0001c42404127981 */ /* 0x000164000c1e1920 */
.L_x_150:
[----:B------:R-:W-:Y:S05]  /*4620*/  BSYNC B1 ;  /* 0x0000000000017941 */ /* 0x000fea0003800000 */
.L_x_149:
[----:B-----5:R-:W-:Y:S01]  /*4630*/  FMUL R12, R18, R91 ;  /* 0x0000005b120c7220 */ /* 0x020fe20000400000 */
[----:B------:R-:W-:Y:S01]  /*4640*/  ISETP.GT.AND P0, PT, R0, 0x8, P0 ;  /* 0x000000080000780c */ /* 0x000fe20000704270 */
[----:B------:R-:W-:Y:S02]  /*4650*/  BSSY B1, `(.L_x_151) ;  /* 0x0000005000017945 */ /* 0x000fe40003800000 */
[----:B------:R-:W-:-:S05]  /*4660*/  FFMA R81, R81, R90, R12 ;  /* 0x0000005a51517223 */ /* 0x000fca000000000c */
[----:B------:R0:W-:Y:S05]  /*4670*/  @P2 STG.E desc[UR36][R8.64+0x1c4], R81 ;  /* 0x0001c45108002986 */ /* 0x0001ea000c101924 */
[----:B------:R-:W-:Y:S05]  /*4680*/  @!P0 BRA `(.L_x_152) ;  /* 0x0000000000048947 */ /* 0x000fea0003800000 */
[----:B------:R0:W5:Y:S02]  /*4690*/  LDG.E.LTC128B R18, desc[UR36][R6.64+0x1c0] ;  /* 0x0001c02406127981 */ /* 0x000164000c1e1920 */
.L_x_152:
[----:B------:R-:W-:Y:S05]  /*46a0*/  BSYNC B1 ;  /* 0x0000000000017941 */ /* 0x000fea0003800000 */
.L_x_151:
        /* <DEDUP_REMOVED lines=8> */
.L_x_154:
[----:B------:R-:W-:Y:S05]  /*4730*/  BSYNC B1 ;  /* 0x0000000000017941 */ /* 0x000fea0003800000 */
.L_x_153:
        /* <DEDUP_REMOVED lines=8> */
.L_x_156:
[----:B------:R-:W-:Y:S05]  /*47c0*/  BSYNC B1 ;  /* 0x0000000000017941 */ /* 0x000fea0003800000 */
.L_x_155:
[----:B-----5:R-:W-:Y:S01]  /*47d0*/  FMUL R3, R18, R91 ;  /* 0x0000005b12037220 */ /* 0x020fe20000400000 */
[----:B------:R-:W-:Y:S01]  /*47e0*/  ISETP.GT.AND P1, PT, R0, RZ, P0 ;  /* 0x000000ff0000720c */ /* 0x000fe20000724270 */
[----:B------:R-:W-:Y:S02]  /*47f0*/  BSSY B1, `(.L_x_157) ;  /* 0x0000005000017945 */ /* 0x000fe40003800000 */
[----:B------:R-:W-:-:S05]  /*4800*/  FFMA R3, R84, R90, R3 ;  /* 0x0000005a54037223 */ /* 0x000fca0000000003 */
[----:B------:R0:W-:Y:S05]  /*4810*/  @P3 STG.E desc[UR36][R8.64+0x1e0], R3 ;  /* 0x0001e00308003986 */ /* 0x0001ea000c101924 */
[----:B------:R-:W-:Y:S05]  /*4820*/  @!P1 BRA `(.L_x_158) ;  /* 0x0000000000049947 */ /* 0x000fea0003800000 */
[----:B------:R0:W5:Y:S02]  /*4830*/  LDG.E.LTC128B R18, desc[UR36][R4.64+0x1e4] ;  /* 0x0001e42404127981 */ /* 0x000164000c1e1920 */
.L_x_158:
[----:B------:R-:W-:Y:S05]  /*4840*/  BSYNC B1 ;  /* 0x0000000000017941 */ /* 0x000fea0003800000 */
.L_x_157:
[----:B0---45:R-:W-:Y:S01]  /*4850*/  FMUL R4, R18, R91 ;  /* 0x0000005b12047220 */ /* 0x031fe20000400000 */
[----:B------:R-:W-:Y:S01]  /*4860*/  ISETP.GT.AND P2, PT, R0, 0x8, P2 ;  /* 0x000000080000780c */ /* 0x000fe20001744270 */
[----:B------:R-:W-:Y:S02]  /*4870*/  BSSY B1, `(.L_x_159) ;  /* 0x0000005000017945 */ /* 0x000fe40003800000 */
[----:B------:R-:W-:-:S05]  /*4880*/  FFMA R85, R85, R90, R4 ;  /* 0x0000005a55557223 */ /* 0x000fca0000000004 */
[----:B------:R0:W-:Y:S05]  /*4890*/  @P1 STG.E desc[UR36][R8.64+0x1e4], R85 ;  /* 0x0001e45508001986 */ /* 0x0001ea000c101924 */
[----:B------:R-:W-:Y:S05]  /*48a0*/  @!P2 BRA `(.L_x_160) ;  /* 0x000000000004a947 */ /* 0x000fea0003800000 */
[----:B------:R4:W5:Y:S02]  /*48b0*/  LDG.E.LTC128B R18, desc[UR36][R6.64+0x1e0] ;  /* 0x0001e02406127981 */ /* 0x000964000c1e1920 */
.L_x_160:
[----:B------:R-:W-:Y:S05]  /*48c0*/  BSYNC B1 ;  /* 0x0000000000017941 */ /* 0x000fea0003800000 */
.L_x_159:
[----:B-----5:R-:W-:Y:S01]  /*48d0*/  FMUL R3, R18, R91 ;  /* 0x0000005b12037220 */ /* 0x020fe20000400000 */
[----:B------:R-:W-:Y:S01]  /*48e0*/  @P2 IMAD.MOV.U32 R4, RZ, RZ, R10 ;  /* 0x000000ffff042224 */ /* 0x000fe200078e000a */
[----:B------:R-:W-:Y:S01]  /*48f0*/  ISETP.GT.AND P0, PT, R0, 0x8, P0 ;  /* 0x000000080000780c */ /* 0x000fe20000704270 */
[----:B------:R-:W-:Y:S02]  /*4900*/  @P2 IMAD.MOV.U32 R5, RZ, RZ, R11 ;  /* 0x000000ffff052224 */ /* 0x000fe400078e000b */
[----:B------:R-:W-:Y:S01]  /*4910*/  FFMA R3, R86, R90, R3 ;  /* 0x0000005a56037223 */ /* 0x000fe20000000003 */
[----:B------:R-:W-:Y:S04]  /*4920*/  BSSY B1, `(.L_x_161) ;  /* 0x0000004000017945 */ /* 0x000fe80003800000 */
[----:B------:R0:W-:Y:S05]  /*4930*/  @P2 STG.E desc[UR36][R4.64+0x1e0], R3 ;  /* 0x0001e00304002986 */ /* 0x0001ea000c101924 */
[----:B------:R-:W-:Y:S05]  /*4940*/  @!P0 BRA `(.L_x_162) ;  /* 0x0000000000048947 */ /* 0x000fea0003800000 */
[----:B------:R0:W5:Y:S02]  /*4950*/  LDG.E.LTC128B R18, desc[UR36][R6.64+0x1e4] ;  /* 0x0001e42406127981 */ /* 0x000164000c1e1920 */
.L_x_162:
[----:B------:R-:W-:Y:S05]  /*4960*/  BSYNC B1 ;  /* 0x0000000000017941 */ /* 0x000fea0003800000 */
.L_x_161:
[----:B-----5:R-:W-:-:S04]  /*4970*/  FMUL R18, R18, R91 ;  /* 0x0000005b12127220 */ /* 0x020fc80000400000 */
[----:B------:R-:W-:Y:S01]  /*4980*/  FFMA R87, R87, R90, R18 ;  /* 0x0000005a57577223 */ /* 0x000fe20000000012 */
[----:B------:R-:W-:Y:S06]  /*4990*/  @!P0 BRA `(.L_x_163) ;  /* 0x0000000c00a08947 */ /* 0x000fec0003800000 */
[----:B------:R0:W-:Y:S01]  /*49a0*/  STG.E desc[UR36][R10.64+0x1e4], R87 ;  /* 0x0001e4570a007986 */ /* 0x0001e2000c101924 */
[----:B------:R-:W-:Y:S05]  /*49b0*/  BRA `(.L_x_163) ;  /* 0x0000000c00987947 */ /* 0x000fea0003800000 */
.L_x_38:
[----:B------:R-:W-:Y:S01]  /*49c0*/  ISETP.GT.AND P0, PT, R3, 0x1, PT ;  /* 0x000000010300780c */ /* 0x000fe20003f04270 */
[----:B------:R-:W-:Y:S01]  /*49d0*/  ULDC.64 UR4, c[0x0][0x5c0] ;  /* 0x0001700000047ab9 */ /* 0x000fe20000000a00 */
[-C--:B------:R-:W-:Y:S01]  /*49e0*/  FMUL R9, R24, R90.reuse ;  /* 0x0000005a18097220 */ /* 0x080fe20000400000 */
[----:B------:R-:W-:Y:S01]  /*49f0*/  LEA R4, P4, R108, UR4, 0x2 ;  /* 0x000000046c047c11 */ /* 0x000fe2000f8810ff */
[-C--:B------:R-:W-:Y:S01]  /*4a00*/  FMUL R25, R25, R90.reuse ;  /* 0x0000005a19197220 */ /* 0x080fe20000400000 */
[----:B------:R-:W-:Y:S01]  /*4a10*/  ISETP.GT.AND P2, PT, R0, RZ, P0 ;  /* 0x000000ff0000720c */ /* 0x000fe20000744270 */
[-C--:B------:R-:W-:Y:S01]  /*4a20*/  FMUL R27, R27, R90.reuse ;  /* 0x0000005a1b1b7220 */ /* 0x080fe20000400000 */
[----:B------:R-:W-:Y:S01]  /*4a30*/  LEA.HI.X R5, R108, UR5, R117, 0x2, P4 ;  /* 0x000000056c057c11 */ /* 0x000fe2000a0f1475 */
[-C--:B------:R-:W-:Y:S01]  /*4a40*/  FMUL R11, R28, R90.reuse ;  /* 0x0000005a1c0b7220 */ /* 0x080fe20000400000 */
[----:B------:R-:W-:Y:S01]  /*4a50*/  ISETP.GT.AND P3, PT, R0, 0x8, P3 ;  /* 0x000000080000780c */ /* 0x000fe20001f64270 */
[-C--:B------:R-:W-:Y:S01]  /*4a60*/  FMUL R29, R29, R90.reuse ;  /* 0x0000005a1d1d7220 */ /* 0x080fe20000400000 */
[----:B------:R-:W-:Y:S01]  /*4a70*/  SHF.L.U64.HI R7, R96, 0x2, R97 ;  /* 0x0000000260077819 */ /* 0x000fe20000010261 */
[----:B------:R0:W-:Y:S01]  /*4a80*/  @P1 STG.E desc[UR36][R4.64], R9 ;  /* 0x0000000904001986 */ /* 0x0001e2000c101924 */
[----:B------:R-:W-:Y:S01]  /*4a90*/  ISETP.GT.AND P0, PT, R0, 0x8, P0 ;  /* 0x000000080000780c */ /* 0x000fe20000704270 */
[----:B------:R-:W-:Y:S01]  /*4aa0*/  FMUL R31, R31, R90 ;  /* 0x0000005a1f1f7220 */ /* 0x000fe20000400000 */
[----:B------:R-:W-:Y:S01]  /*4ab0*/  LEA R6, P1, R96, R4, 0x2 ;  /* 0x0000000460067211 */ /* 0x000fe200078210ff */
[-C--:B------:R-:W-:Y:S01]  /*4ac0*/  FMUL R33, R33, R90.reuse ;  /* 0x0000005a21217220 */ /* 0x080fe20000400000 */
[C---:B------:R-:W-:Y:S01]  /*4ad0*/  ISETP.GT.AND P5, PT, R3.reuse, 0x8, PT ;  /* 0x000000080300780c */ /* 0x040fe20003fa4270 */
[----:B------:R-:W-:Y:S01]  /*4ae0*/  @P2 STG.E desc[UR36][R4.64+0x4], R25 ;  /* 0x0000041904002986 */ /* 0x000fe2000c101924 */
[----:B------:R-:W-:Y:S01]  /*4af0*/  ISETP.GT.AND P4, PT, R3, 0x9, PT ;  /* 0x000000090300780c */ /* 0x000fe20003f84270 */
[----:B------:R-:W-:Y:S01]  /*4b00*/  IMAD.X R7, R7, 0x1, R5, P1 ;  /* 0x0000000107077824 */ /* 0x000fe200008e0605 */
[C---:B------:R-:W-:Y:S01]  /*4b10*/  ISETP.GT.AND P2, PT, R0.reuse, RZ, P5 ;  /* 0x000000ff0000720c */ /* 0x040fe20002f44270 */
[-C--:B------:R-:W-:Y:S01]  /*4b20*/  FMUL R35, R35, R90.reuse ;  /* 0x0000005a23237220 */ /* 0x080fe20000400000 */
[----:B------:R-:W-:Y:S01]  /*4b30*/  ISETP.GT.AND P1, PT, R0, RZ, P4 ;  /* 0x000000ff0000720c */ /* 0x000fe20002724270 */
[-C--:B0-----:R-:W-:Y:S01]  /*4b40*/  FMUL R9, R26, R90.reuse ;  /* 0x0000005a1a097220 */ /* 0x081fe20000400000 */
[C---:B------:R-:W-:Y:S01]  /*4b50*/  ISETP.GT.AND P4, PT, R0.reuse, 0x8, P4 ;  /* 0x000000080000780c */ /* 0x040fe20002784270 */
[-C--:B------:R-:W-:Y:S01]  /*4b60*/  FMUL R37, R37, R90.reuse ;  /* 0x0000005a25257220 */ /* 0x080fe20000400000 */
[-C--:B------:R-:W-:Y:S01]  /*4b70*/  FMUL R39, R39, R90.reuse ;  /* 0x0000005a27277220 */ /* 0x080fe20000400000 */
[-C--:B------:R-:W-:Y:S01]  /*4b80*/  FMUL R41, R41, R90.reuse ;  /* 0x0000005a29297220 */ /* 0x080fe20000400000 */
[----:B------:R0:W-:Y:S01]  /*4b90*/  @P3 STG.E desc[UR36][R6.64], R9 ;  /* 0x0000000906003986 */ /* 0x0001e2000c101924 */
[----:B------:R-:W-:Y:S01]  /*4ba0*/  ISETP.GT.AND P3, PT, R3, 0x11, PT ;  /* 0x000000110300780c */ /* 0x000fe20003f64270 */
[-C--:B------:R-:W-:Y:S01]  /*4bb0*/  FMUL R43, R43, R90.reuse ;  /* 0x0000005a2b2b7220 */ /* 0x080fe20000400000 */
[-C--:B------:R-:W-:Y:S01]  /*4bc0*/  FMUL R45, R45, R90.reuse ;  /* 0x0000005a2d2d7220 */ /* 0x080fe20000400000 */
[----:B------:R-:W-:Y:S01]  /*4bd0*/  @P0 STG.E desc[UR36][R6.64+0x4], R27 ;  /* 0x0000041b06000986 */ /* 0x000fe2000c101924 */
[C---:B------:R-:W-:Y:S01]  /*4be0*/  ISETP.GT.AND P0, PT, R0.reuse, 0x8, P5 ;  /* 0x000000080000780c */ /* 0x040fe20002f04270 */
[-C--:B------:R-:W-:Y:S01]  /*4bf0*/  FMUL R47, R47, R90.reuse ;  /* 0x0000005a2f2f7220 */ /* 0x080fe20000400000 */
[----:B------:R-:W-:Y:S01]  /*4c00*/  ISETP.GT.AND P5, PT, R3, 0x10, PT ;  /* 0x000000100300780c */ /* 0x000fe20003fa4270 */
[----:B------:R1:W-:Y:S01]  /*4c10*/  @P2 STG.E desc[UR36][R4.64+0x20], R11 ;  /* 0x0000200b04002986 */ /* 0x0003e2000c101924 */
[-C--:B------:R-:W-:Y:S01]  /*4c20*/  FMUL R49, R49, R90.reuse ;  /* 0x0000005a31317220 */ /* 0x080fe20000400000 */
[-C--:B------:R-:W-:Y:S01]  /*4c30*/  FMUL R51, R51, R90.reuse ;  /* 0x0000005a33337220 */ /* 0x080fe20000400000 */
[C---:B------:R-:W-:Y:S01]  /*4c40*/  ISETP.GT.AND P2, PT, R0.reuse, RZ, P5 ;  /* 0x000000ff0000720c */ /* 0x040fe20002f44270 */
[----:B------:R-:W-:Y:S01]  /*4c50*/  @P1 STG.E desc[UR36][R4.64+0x24], R29 ;  /* 0x0000241d04001986 */ /* 0x000fe2000c101924 */
[----:B------:R-:W-:Y:S01]  /*4c60*/  ISETP.GT.AND P1, PT, R0, RZ, P3 ;  /* 0x000000ff0000720c */ /* 0x000fe20001f24270 */
[-C--:B0-----:R-:W-:Y:S01]  /*4c70*/  FMUL R9, R30, R90.reuse ;  /* 0x0000005a1e097220 */ /* 0x081fe20000400000 */
[----:B------:R-:W-:Y:S01]  /*4c80*/  ISETP.GT.AND P3, PT, R0, 0x8, P3 ;  /* 0x000000080000780c */ /* 0x000fe20001f64270 */
[-C--:B------:R-:W-:Y:S01]  /*4c90*/  FMUL R53, R53, R90.reuse ;  /* 0x0000005a35357220 */ /* 0x080fe20000400000 */
[-C--:B------:R-:W-:Y:S01]  /*4ca0*/  FMUL R55, R55, R90.reuse ;  /* 0x0000005a37377220 */ /* 0x080fe20000400000 */
[-C--:B------:R-:W-:Y:S01]  /*4cb0*/  FMUL R57, R57, R90.reuse ;  /* 0x0000005a39397220 */ /* 0x080fe20000400000 */
[----:B------:R0:W-:Y:S01]  /*4cc0*/  @P0 STG.E desc[UR36][R6.64+0x20], R9 ;  /* 0x0000200906000986 */ /* 0x0001e2000c101924 */
[-C--:B-1----:R-:W-:Y:S01]  /*4cd0*/  FMUL R11, R32, R90.reuse ;  /* 0x0000005a200b7220 */ /* 0x082fe20000400000 */
[C---:B------:R-:W-:Y:S01]  /*4ce0*/  ISETP.GT.AND P0, PT, R0.reuse, 0x8, P5 ;  /* 0x000000080000780c */ /* 0x040fe20002f04270 */
[-C--:B------:R-:W-:Y:S01]  /*4cf0*/  FMUL R59, R59, R90.reuse ;  /* 0x0000005a3b3b7220 */ /* 0x080fe20000400000 */
[----:B------:R-:W-:Y:S01]  /*4d00*/  @P4 STG.E desc[UR36][R6.64+0x24], R31 ;  /* 0x0000241f06004986 */ /* 0x000fe2000c101924 */
[----:B------:R-:W-:Y:S01]  /*4d10*/  ISETP.GT.AND P5, PT, R3, 0x18, PT ;  /* 0x000000180300780c */ /* 0x000fe20003fa4270 */
[-C--:B------:R-:W-:Y:S01]  /*4d20*/  FMUL R61, R61, R90.reuse ;  /* 0x0000005a3d3d7220 */ /* 0x080fe20000400000 */
[----:B------:R-:W-:Y:S01]  /*4d30*/  ISETP.GT.AND P4, PT, R3, 0x19, PT ;  /* 0x000000190300780c */ /* 0x000fe20003f84270 */
[----:B------:R1:W-:Y:S01]  /*4d40*/  @P2 STG.E desc[UR36][R4.64+0x40], R11 ;  /* 0x0000400b04002986 */ /* 0x0003e2000c101924 */
[C---:B------:R-:W-:Y:S01]  /*4d50*/  ISETP.GT.AND P2, PT, R0.reuse, RZ, P5 ;  /* 0x000000ff0000720c */ /* 0x040fe20002f44270 */
[-C--:B------:R-:W-:Y:S01]  /*4d60*/  FMUL R63, R63, R90.reuse ;  /* 0x0000005a3f3f7220 */ /* 0x080fe20000400000 */
[-C--:B------:R-:W-:Y:S01]  /*4d70*/  FMUL R65, R65, R90.reuse ;  /* 0x0000005a41417220 */ /* 0x080fe20000400000 */
        /* <DEDUP_REMOVED lines=28> */
[----:B------:R-:W-:Y:S01]  /*4f40*/  ISETP.GT.AND P0, PT, R0, 0x8, P5 ;  /* 0x000000080000780c */ /* 0x000fe20002f04270 */
[----:B------:R-:W-:Y:S01]  /*4f50*/  FMUL R87, R87, R90 ;  /* 0x0000005a57577220 */ /* 0x000fe20000400000 */
[----:B------:R-:W-:Y:S01]  /*4f60*/  @P4 STG.E desc[UR36][R6.64+0x64], R39 ;  /* 0x0000642706004986 */ /* 0x000fe2000c101924 */
[----:B------:R-:W-:-:S02]  /*4f70*/  ISETP.GT.AND P5, PT, R3, 0x28, PT ;  /* 0x000000280300780c */ /* 0x000fc40003fa4270 */
[----:B------:R-:W-:Y:S01]  /*4f80*/  ISETP.GT.AND P4, PT, R3, 0x29, PT ;  /* 0x000000290300780c */ /* 0x000fe20003f84270 */
[----:B------:R1:W-:Y:S01]  /*4f90*/  @P2 STG.E desc[UR36][R4.64+0x80], R11 ;  /* 0x0000800b04002986 */ /* 0x0003e2000c101924 */
[----:B------:R-:W-:-:S03]  /*4fa0*/  ISETP.GT.AND P2, PT, R0, RZ, P5 ;  /* 0x000000ff0000720c */ /* 0x000fc60002f44270 */
[----:B------:R-:W-:Y:S01]  /*4fb0*/  @P1 STG.E desc[UR36][R4.64+0x84], R41 ;  /* 0x0000842904001986 */ /* 0x000fe2000c101924 */
[----:B------:R-:W-:Y:S01]  /*4fc0*/  ISETP.GT.AND P1, PT, R0, RZ, P4 ;  /* 0x000000ff0000720c */ /* 0x000fe20002724270 */
[----:B0-----:R-:W-:Y:S01]  /*4fd0*/  FMUL R9, R42, R90 ;  /* 0x0000005a2a097220 */ /* 0x001fe20000400000 */
[----:B------:R-:W-:-:S04]  /*4fe0*/  ISETP.GT.AND P4, PT, R0, 0x8, P4 ;  /* 0x000000080000780c */ /* 0x000fc80002784270 */
[----:B------:R0:W-:Y:S01]  /*4ff0*/  @P0 STG.E desc[UR36][R6.64+0x80], R9 ;  /* 0x0000800906000986 */ /* 0x0001e2000c101924 */
[----:B-1----:R-:W-:Y:S01]  /*5000*/  FMUL R11, R44, R90 ;  /* 0x0000005a2c0b7220 */ /* 0x002fe20000400000 */
[C---:B------:R-:W-:Y:S02]  /*5010*/  ISETP.GT.AND P0, PT, R0.reuse, 0x8, P5 ;  /* 0x000000080000780c */ /* 0x040fe40002f04270 */
[----:B------:R-:W-:Y:S01]  /*5020*/  @P3 STG.E desc[UR36][R6.64+0x84], R43 ;  /* 0x0000842b06003986 */ /* 0x000fe2000c101924 */
[C---:B------:R-:W-:Y:S02]  /*5030*/  ISETP.GT.AND P5, PT, R3.reuse, 0x30, PT ;  /* 0x000000300300780c */ /* 0x040fe40003fa4270 */
        /* <DEDUP_REMOVED lines=21> */
[----:B------:R-:W-:Y:S02]  /*5190*/  ISETP.GT.AND P0, PT, R0, 0x8, P5 ;  /* 0x000000080000780c */ /* 0x000fe40002f04270 */
[----:B------:R-:W-:Y:S01]  /*51a0*/  @P3 STG.E desc[UR36][R6.64+0xc4], R51 ;  /* 0x0000c43306003986 */ /* 0x000fe2000c101924 */
[----:B------:R-:W-:-:S03]  /*51b0*/  ISETP.GT.AND P5, PT, R3, 0x40, PT ;  /* 0x000000400300780c */ /* 0x000fc60003fa4270 */
[----:B------:R1:W-:Y:S01]  /*51c0*/  @P2 STG.E desc[UR36][R4.64+0xe0], R11 ;  /* 0x0000e00b04002986 */ /* 0x0003e2000c101924 */
[----:B------:R-:W-:-:S03]  /*51d0*/  ISETP.GT.AND P3, PT, R0, RZ, P5 ;  /* 0x000000ff0000720c */ /* 0x000fc60002f64270 */
[----:B------:R-:W-:Y:S01]  /*51e0*/  @P1 STG.E desc[UR36][R4.64+0xe4], R53 ;  /* 0x0000e43504001986 */ /* 0x000fe2000c101924 */
[----:B------:R-:W-:Y:S01]  /*51f0*/  ISETP.GT.AND P1, PT, R3, 0x41, PT ;  /* 0x000000410300780c */ /* 0x000fe20003f24270 */
[----:B0-----:R-:W-:-:S03]  /*5200*/  FMUL R9, R54, R90 ;  /* 0x0000005a36097220 */ /* 0x001fc60000400000 */
[----:B------:R-:W-:Y:S02]  /*5210*/  ISETP.GT.AND P2, PT, R0, RZ, P1 ;  /* 0x000000ff0000720c */ /* 0x000fe40000f44270 */
[----:B------:R0:W-:Y:S01]  /*5220*/  @P0 STG.E desc[UR36][R6.64+0xe0], R9 ;  /* 0x0000e00906000986 */ /* 0x0001e2000c101924 */
[-C--:B-1----:R-:W-:Y:S01]  /*5230*/  FMUL R11, R56, R90.reuse ;  /* 0x0000005a380b7220 */ /* 0x082fe20000400000 */
[C---:B------:R-:W-:Y:S02]  /*5240*/  ISETP.GT.AND P0, PT, R0.reuse, 0x8, P5 ;  /* 0x000000080000780c */ /* 0x040fe40002f04270 */
[----:B------:R-:W-:Y:S01]  /*5250*/  @P4 STG.E desc[UR36][R6.64+0xe4], R55 ;  /* 0x0000e43706004986 */ /* 0x000fe2000c101924 */
[C---:B------:R-:W-:Y:S02]  /*5260*/  ISETP.GT.AND P1, PT, R0.reuse, 0x8, P1 ;  /* 0x000000080000780c */ /* 0x040fe40000f24270 */
[C---:B------:R-:W-:Y:S01]  /*5270*/  ISETP.GT.AND P5, PT, R3.reuse, 0x48, PT ;  /* 0x000000480300780c */ /* 0x040fe20003fa4270 */
[----:B------:R1:W-:Y:S03]  /*5280*/  @P3 STG.E desc[UR36][R4.64+0x100], R11 ;  /* 0x0001000b04003986 */ /* 0x0003e6000c101924 */
[----:B------:R-:W-:Y:S01]  /*5290*/  ISETP.GT.AND P4, PT, R0, RZ, P5 ;  /* 0x000000ff0000720c */ /* 0x000fe20002f84270 */
[----:B------:R-:W-:Y:S01]  /*52a0*/  @P2 STG.E desc[UR36][R4.64+0x104], R57 ;  /* 0x0001043904002986 */ /* 0x000fe2000c101924 */
[----:B------:R-:W-:Y:S01]  /*52b0*/  ISETP.GT.AND P2, PT, R3, 0x49, PT ;  /* 0x000000490300780c */ /* 0x000fe20003f44270 */
[----:B0-----:R-:W-:-:S03]  /*52c0*/  FMUL R9, R58, R90 ;  /* 0x0000005a3a097220 */ /* 0x001fc60000400000 */
[----:B------:R-:W-:Y:S02]  /*52d0*/  ISETP.GT.AND P3, PT, R0, RZ, P2 ;  /* 0x000000ff0000720c */ /* 0x000fe40001764270 */
[----:B------:R0:W-:Y:S01]  /*52e0*/  @P0 STG.E desc[UR36][R6.64+0x100], R9 ;  /* 0x0001000906000986 */ /* 0x0001e2000c101924 */
[----:B-1----:R-:W-:Y:S01]  /*52f0*/  FMUL R11, R60, R90 ;  /* 0x0000005a3c0b7220 */ /* 0x002fe20000400000 */
[C---:B------:R-:W-:Y:S02]  /*5300*/  ISETP.GT.AND P2, PT, R0.reuse, 0x8, P2 ;  /* 0x000000080000780c */ /* 0x040fe40001744270 */
[----:B------:R-:W-:Y:S01]  /*5310*/  @P1 STG.E desc[UR36][R6.64+0x104], R59 ;  /* 0x0001043b06001986 */ /* 0x000fe2000c101924 */
[----:B------:R-:W-:Y:S02]  /*5320*/  ISETP.GT.AND P1, PT, R0, 0x8, P5 ;  /* 0x000000080000780c */ /* 0x000fe40002f24270 */
[C---:B------:R-:W-:Y:S01]  /*5330*/  ISETP.GT.AND P5, PT, R3.reuse, 0x50, PT ;  /* 0x000000500300780c */ /* 0x040fe20003fa4270 */
[----:B------:R1:W-:Y:S01]  /*5340*/  @P4 STG.E desc[UR36][R4.64+0x120], R11 ;  /* 0x0001200b04004986 */ /* 0x0003e2000c101924 */
[----:B------:R-:W-:-:S03]  /*5350*/  ISETP.GT.AND P0, PT, R3, 0x51, PT ;  /* 0x000000510300780c */ /* 0x000fc60003f04270 */
[----:B------:R-:W-:Y:S01]  /*5360*/  @P3 STG.E desc[UR36][R4.64+0x124], R61 ;  /* 0x0001243d04003986 */ /* 0x000fe2000c101924 */
[----:B------:R-:W-:Y:S01]  /*5370*/  ISETP.GT.AND P3, PT, R0, RZ, P5 ;  /* 0x000000ff0000720c */ /* 0x000fe20002f64270 */
[-C--:B0-----:R-:W-:Y:S01]  /*5380*/  FMUL R9, R62, R90.reuse ;  /* 0x0000005a3e097220 */ /* 0x081fe20000400000 */
[C---:B------:R-:W-:Y:S02]  /*5390*/  ISETP.GT.AND P4, PT, R0.reuse, RZ, P0 ;  /* 0x000000ff0000720c */ /* 0x040fe40000784270 */
[----:B------:R-:W-:Y:S02]  /*53a0*/  ISETP.GT.AND P0, PT, R0, 0x8, P0 ;  /* 0x000000080000780c */ /* 0x000fe40000704270 */
[----:B------:R0:W-:Y:S01]  /*53b0*/  @P1 STG.E desc[UR36][R6.64+0x120], R9 ;  /* 0x0001200906001986 */ /* 0x0001e2000c101924 */
[----:B-1----:R-:W-:Y:S01]  /*53c0*/  FMUL R11, R64, R90 ;  /* 0x0000005a400b7220 */ /* 0x002fe20000400000 */
[----:B------:R-:W-:Y:S02]  /*53d0*/  ISETP.GT.AND P1, PT, R0, 0x8, P5 ;  /* 0x000000080000780c */ /* 0x000fe40002f24270 */
[----:B------:R-:W-:Y:S01]  /*53e0*/  @P2 STG.E desc[UR36][R6.64+0x124], R63 ;  /* 0x0001243f06002986 */ /* 0x000fe2000c101924 */
[----:B------:R-:W-:-:S03]  /*53f0*/  ISETP.GT.AND P2, PT, R3, 0x58, PT ;  /* 0x000000580300780c */ /* 0x000fc60003f44270 */
[----:B------:R1:W-:Y:S01]  /*5400*/  @P3 STG.E desc[UR36][R4.64+0x140], R11 ;  /* 0x0001400b04003986 */ /* 0x0003e2000c101924 */
[C---:B------:R-:W-:Y:S02]  /*5410*/  ISETP.GT.AND P3, PT, R3.reuse, 0x59, PT ;  /* 0x000000590300780c */ /* 0x040fe40003f64270 */
[C---:B------:R-:W-:Y:S01]  /*5420*/  ISETP.GT.AND P5, PT, R0.reuse, RZ, P2 ;  /* 0x000000ff0000720c */ /* 0x040fe200017a4270 */
[----:B------:R-:W-:Y:S01]  /*5430*/  @P4 STG.E desc[UR36][R4.64+0x144], R65 ;  /* 0x0001444104004986 */ /* 0x000fe2000c101924 */
[----:B------:R-:W-:Y:S01]  /*5440*/  ISETP.GT.AND P4, PT, R0, RZ, P3 ;  /* 0x000000ff0000720c */ /* 0x000fe20001f84270 */
[-C--:B0-----:R-:W-:Y:S01]  /*5450*/  FMUL R9, R66, R90.reuse ;  /* 0x0000005a42097220 */ /* 0x081fe20000400000 */
[C---:B------:R-:W-:Y:S02]  /*5460*/  ISETP.GT.AND P2, PT, R0.reuse, 0x8, P2 ;  /* 0x000000080000780c */ /* 0x040fe40001744270 */
[----:B------:R-:W-:Y:S02]  /*5470*/  ISETP.GT.AND P3, PT, R0, 0x8, P3 ;  /* 0x000000080000780c */ /* 0x000fe40001f64270 */
[----:B------:R0:W-:Y:S01]  /*5480*/  @P1 STG.E desc[UR36][R6.64+0x140], R9 ;  /* 0x0001400906001986 */ /* 0x0001e2000c101924 */
[----:B-1----:R-:W-:Y:S01]  /*5490*/  FMUL R11, R68, R90 ;  /* 0x0000005a440b7220 */ /* 0x002fe20000400000 */
[----:B------:R-:W-:-:S02]  /*54a0*/  ISETP.GT.AND P1, PT, R3, 0x61, PT ;  /* 0x000000610300780c */ /* 0x000fc40003f24270 */
[----:B------:R-:W-:Y:S01]  /*54b0*/  @P0 STG.E desc[UR36][R6.64+0x144], R67 ;  /* 0x0001444306000986 */ /* 0x000fe2000c101924 */
[----:B------:R-:W-:-:S03]  /*54c0*/  ISETP.GT.AND P0, PT, R3, 0x60, PT ;  /* 0x000000600300780c */ /* 0x000fc60003f04270 */
[----:B------:R1:W-:Y:S01]  /*54d0*/  @P5 STG.E desc[UR36][R4.64+0x160], R11 ;  /* 0x0001600b04005986 */ /* 0x0003e2000c101924 */
[C---:B------:R-:W-:Y:S02]  /*54e0*/  ISETP.GT.AND P5, PT, R0.reuse, RZ, P0 ;  /* 0x000000ff0000720c */ /* 0x040fe400007a4270 */
[C---:B------:R-:W-:Y:S01]  /*54f0*/  ISETP.GT.AND P0, PT, R0.reuse, 0x8, P0 ;  /* 0x000000080000780c */ /* 0x040fe20000704270 */
[----:B------:R-:W-:Y:S01]  /*5500*/  @P4 STG.E desc[UR36][R4.64+0x164], R69 ;  /* 0x0001644504004986 */ /* 0x000fe2000c101924 */
[----:B------:R-:W-:Y:S01]  /*5510*/  ISETP.GT.AND P4, PT, R0, RZ, P1 ;  /* 0x000000ff0000720c */ /* 0x000fe20000f84270 */
[----:B0-----:R-:W-:Y:S01]  /*5520*/  FMUL R9, R70, R90 ;  /* 0x0000005a46097220 */ /* 0x001fe20000400000 */
[----:B------:R-:W-:-:S04]  /*5530*/  ISETP.GT.AND P1, PT, R0, 0x8, P1 ;  /* 0x000000080000780c */ /* 0x000fc80000f24270 */
[----:B------:R0:W-:Y:S01]  /*5540*/  @P2 STG.E desc[UR36][R6.64+0x160], R9 ;  /* 0x0001600906002986 */ /* 0x0001e2000c101924 */
[----:B-1----:R-:W-:Y:S01]  /*5550*/  FMUL R11, R72, R90 ;  /* 0x0000005a480b7220 */ /* 0x002fe20000400000 */
[C---:B------:R-:W-:Y:S02]  /*5560*/  ISETP.GT.AND P2, PT, R3.reuse, 0x68, PT ;  /* 0x000000680300780c */ /* 0x040fe40003f44270 */
        /* <DEDUP_REMOVED lines=22> */
[-C--:B-1----:R-:W-:Y:S01]  /*56d0*/  FMUL R11, R80, R90.reuse ;  /* 0x0000005a500b7220 */ /* 0x082fe20000400000 */
[C---:B------:R-:W-:Y:S02]  /*56e0*/  ISETP.GT.AND P2, PT, R3.reuse, 0x78, PT ;  /* 0x000000780300780c */ /* 0x040fe40003f44270 */
[----:B------:R-:W-:Y:S01]  /*56f0*/  @P3 STG.E desc[UR36][R6.64+0x1a4], R79 ;  /* 0x0001a44f06003986 */ /* 0x000fe2000c101924 */
[----:B------:R-:W-:Y:S01]  /*5700*/  ISETP.GT.AND P3, PT, R3, 0x79, PT ;  /* 0x000000790300780c */ /* 0x000fe20003f64270 */
[-C--:B------:R-:W-:Y:S02]  /*5710*/  FMUL R3, R82, R90.reuse ;  /* 0x0000005a52037220 */ /* 0x080fe40000400000 */
[----:B------:R1:W-:Y:S01]  /*5720*/  @P5 STG.E desc[UR36][R4.64+0x1c0], R11 ;  /* 0x0001c00b04005986 */ /* 0x0003e2000c101924 */
[C---:B------:R-:W-:Y:S02]  /*5730*/  ISETP.GT.AND P5, PT, R0.reuse, RZ, P3 ;  /* 0x000000ff0000720c */ /* 0x040fe40001fa4270 */
[C---:B------:R-:W-:Y:S01]  /*5740*/  ISETP.GT.AND P3, PT, R0.reuse, 0x8, P3 ;  /* 0x000000080000780c */ /* 0x040fe20001f64270 */
[----:B------:R-:W-:Y:S01]  /*5750*/  @P4 STG.E desc[UR36][R4.64+0x1c4], R81 ;  /* 0x0001c45104004986 */ /* 0x000fe2000c101924 */
[----:B------:R-:W-:Y:S01]  /*5760*/  ISETP.GT.AND P4, PT, R0, RZ, P2 ;  /* 0x000000ff0000720c */ /* 0x000fe20001784270 */
[-C--:B0-----:R-:W-:Y:S01]  /*5770*/  FMUL R9, R84, R90.reuse ;  /* 0x0000005a54097220 */ /* 0x081fe20000400000 */
[----:B------:R-:W-:Y:S01]  /*5780*/  ISETP.GT.AND P2, PT, R0, 0x8, P2 ;  /* 0x000000080000780c */ /* 0x000fe20001744270 */
[----:B------:R-:W-:Y:S04]  /*5790*/  @P0 STG.E desc[UR36][R6.64+0x1c0], R3 ;  /* 0x0001c00306000986 */ /* 0x000fe8000c101924 */
[----:B------:R-:W-:Y:S01]  /*57a0*/  @P1 STG.E desc[UR36][R6.64+0x1c4], R83 ;  /* 0x0001c45306001986 */ /* 0x000fe2000c101924 */
[----:B-1----:R-:W-:-:S05]  /*57b0*/  FMUL R11, R86, R90 ;  /* 0x0000005a560b7220 */ /* 0x002fca0000400000 */
[----:B------:R-:W-:Y:S04]  /*57c0*/  @P4 STG.E desc[UR36][R4.64+0x1e0], R9 ;  /* 0x0001e00904004986 */ /* 0x000fe8000c101924 */
[----:B------:R0:W-:Y:S02]  /*57d0*/  @P5 STG.E desc[UR36][R4.64+0x1e4], R85 ;  /* 0x0001e45504005986 */ /* 0x0001e4000c101924 */
[----:B0-----:R-:W-:Y:S02]  /*57e0*/  @P2 IMAD.MOV.U32 R4, RZ, RZ, R6 ;  /* 0x000000ffff042224 */ /* 0x001fe400078e0006 */
[----:B------:R-:W-:-:S05]  /*57f0*/  @P2 IMAD.MOV.U32 R5, RZ, RZ, R7 ;  /* 0x000000ffff052224 */ /* 0x000fca00078e0007 */
[----:B------:R0:W-:Y:S04]  /*5800*/  @P2 STG.E desc[UR36][R4.64+0x1e0], R11 ;  /* 0x0001e00b04002986 */ /* 0x0001e8000c101924 */
[----:B------:R0:W-:Y:S02]  /*5810*/  @P3 STG.E desc[UR36][R6.64+0x1e4], R87 ;  /* 0x0001e45706003986 */ /* 0x0001e4000c101924 */
.L_x_163:
[----:B------:R-:W-:Y:S05]  /*5820*/  BSYNC B0 ;  /* 0x0000000000007941 */ /* 0x000fea0003800000 */
.L_x_37:
[----:B0-----:R-:W2:Y:S01]  /*5830*/  LDL.64 R4, [R1] ;  /* 0x0000000001047983 */ /* 0x001ea20000100a00 */
[----:B------:R-:W-:Y:S01]  /*5840*/  ULDC.64 UR4, c[0x0][0x650] ;  /* 0x0001940000047ab9 */ /* 0x000fe20000000a00 */
[----:B------:R-:W-:Y:S02]  /*5850*/  IMAD.U32 R0, RZ, RZ, UR44 ;  /* 0x0000002cff007e24 */ /* 0x000fe4000f8e00ff */
[----:B------:R-:W-:Y:S02]  /*5860*/  IMAD.MOV.U32 R22, RZ, RZ, -0x1 ;  /* 0xffffffffff167424 */ /* 0x000fe400078e00ff */
[----:B------:R0:W-:Y:S01]  /*5870*/  SYNCS.ARRIVE.TRANS64.A1T0 RZ, [R0+UR46], RZ ;  /* 0x000000ff00ff79a7 */ /* 0x0001e2000810002e */
[----:B------:R-:W-:Y:S02]  /*5880*/  IMAD.MOV.U32 R18, RZ, RZ, -0x1 ;  /* 0xffffffffff127424 */ /* 0x000fe400078e00ff */
[----:B------:R-:W-:Y:S01]  /*5890*/  IMAD.MOV.U32 R19, RZ, RZ, -0x1 ;  /* 0xffffffffff137424 */ /* 0x000fe200078e00ff */
[----:B0-----:R-:W-:-:S02]  /*58a0*/  PRMT R0, RZ, 0x7610, R0 ;  /* 0x00007610ff007816 */ /* 0x001fc40000000000 */
[----:B--2---:R-:W-:-:S05]  /*58b0*/  LEA R16, P0, R4, R16, 0x1 ;  /* 0x0000001004107211 */ /* 0x004fca00078008ff */
[----:B------:R-:W-:Y:S01]  /*58c0*/  IMAD.X R17, R100, 0x1, R17, P0 ;  /* 0x0000000164117824 */ /* 0x000fe200000e0611 */
[----:B------:R-:W-:-:S04]  /*58d0*/  ISETP.GE.U32.AND P0, PT, R16, UR4, PT ;  /* 0x0000000410007c0c */ /* 0x000fc8000bf06070 */
[----:B------:R-:W-:-:S13]  /*58e0*/  ISETP.GE.U32.AND.EX P0, PT, R17, UR5, PT, P0 ;  /* 0x0000000511007c0c */ /* 0x000fda000bf06100 */
[----:B------:R-:W-:Y:S05]  /*58f0*/  @P0 BRA `(.L_x_164) ;  /* 0x00000004004c0947 */ /* 0x000fea0003800000 */
[----:B-1-3--:R-:W0:Y:S01]  /*5900*/  LDC.64 R10, c[0x0][0x628] ;  /* 0x00018a00ff0a7b82 */ /* 0x00ae220000000a00 */
[----:B------:R-:W1:Y:S01]  /*5910*/  S2R R12, SR_CTAID.X ;  /* 0x00000000000c7919 */ /* 0x000e620000002500 */
[----:B------:R-:W-:Y:S02]  /*5920*/  IMAD.MOV.U32 R8, RZ, RZ, R16 ;  /* 0x000000ffff087224 */ /* 0x000fe400078e0010 */
[----:B------:R-:W-:Y:S01]  /*5930*/  IMAD.MOV.U32 R9, RZ, RZ, R17 ;  /* 0x000000ffff097224 */ /* 0x000fe200078e0011 */
[----:B------:R-:W2:Y:S03]  /*5940*/  S2R R18, SR_CTAID.Y ;  /* 0x0000000000127919 */ /* 0x000ea60000002600 */
[----:B------:R-:W3:Y:S08]  /*5950*/  LDC R0, c[0x0][0x630] ;  /* 0x00018c00ff007b82 */ /* 0x000ef00000000800 */
[----:B------:R-:W1:Y:S01]  /*5960*/  LDC.64 R14, c[0x0][0x620] ;  /* 0x00018800ff0e7b82 */ /* 0x000e620000000a00 */
[----:B0-----:R-:W-:-:S04]  /*5970*/  ISETP.NE.U32.AND P0, PT, R10, RZ, PT ;  /* 0x000000ff0a00720c */ /* 0x001fc80003f05070 */
[----:B------:R-:W-:-:S13]  /*5980*/  ISETP.NE.AND.EX P0, PT, R11, RZ, PT, P0 ;  /* 0x000000ff0b00720c */ /* 0x000fda0003f05300 */
[----:B-123--:R-:W-:Y:S05]  /*5990*/  @!P0 BRA `(.L_x_165) ;  /* 0x0000000000288947 */ /* 0x00efea0003800000 */
[----:B------:R-:W0:Y:S02]  /*59a0*/  LDC R3, c[0x0][0x634] ;  /* 0x00018d00ff037b82 */ /* 0x000e240000000800 */
[----:B0-----:R-:W-:-:S05]  /*59b0*/  IADD3 R3, P0, R16, R3, RZ ;  /* 0x0000000310037210 */ /* 0x001fca0007f1e0ff */
[----:B------:R-:W-:-:S04]  /*59c0*/  IMAD.X R13, RZ, RZ, R17, P0 ;  /* 0x000000ffff0d7224 */ /* 0x000fc800000e0611 */
[----:B------:R-:W-:-:S04]  /*59d0*/  IMAD.WIDE.U32 R4, R13, R10, RZ ;  /* 0x0000000a0d047225 */ /* 0x000fc800078e00ff */
[----:B----4-:R-:W-:-:S04]  /*59e0*/  IMAD.WIDE.U32 R6, P0, R3, R11, R4 ;  /* 0x0000000b03067225 */ /* 0x010fc80007800004 */
[----:B------:R-:W-:-:S04]  /*59f0*/  IMAD.WIDE.U32 R4, R3, R10, RZ ;  /* 0x0000000a03047225 */ /* 0x000fc800078e00ff */
[----:B------:R-:W-:Y:S01]  /*5a00*/  IMAD.X R9, RZ, RZ, RZ, P0 ;  /* 0x000000ffff097224 */ /* 0x000fe200000e06ff */
[----:B------:R-:W-:Y:S01]  /*5a10*/  IADD3 RZ, P0, R5, R6, RZ ;  /* 0x0000000605ff7210 */ /* 0x000fe20007f1e0ff */
[----:B------:R-:W-:-:S04]  /*5a20*/  IMAD.MOV.U32 R8, RZ, RZ, R7 ;  /* 0x000000ffff087224 */ /* 0x000fc800078e0007 */
[----:B------:R-:W-:-:S08]  /*5a30*/  IMAD.WIDE.U32.X R8, R13, R11, R8, P0 ;  /* 0x0000000b0d087225 */ /* 0x000fd000000e0408 */
.L_x_165:
[-CC-:B------:R-:W-:Y:S01]  /*5a40*/  SHF.R.U64 R19, R8, R0.reuse, R9.reuse ;  /* 0x0000000008137219 */ /* 0x180fe20000001209 */
[----:B------:R-:W0:Y:S01]  /*5a50*/  LDC.64 R24, c[0x0][0x640] ;  /* 0x00019000ff187b82 */ /* 0x000e220000000a00 */
[----:B------:R-:W-:Y:S01]  /*5a60*/  SHF.R.U32.HI R0, RZ, R0, R9 ;  /* 0x00000000ff007219 */ /* 0x000fe20000011609 */
[----:B------:R-:W-:Y:S01]  /*5a70*/  ULDC UR4, c[0x0][0x150] ;  /* 0x0000540000047ab9 */ /* 0x000fe20000000800 */
[----:B------:R-:W-:Y:S02]  /*5a80*/  IADD3 R3, P0, RZ, -R19, RZ ;  /* 0x80000013ff037210 */ /* 0x000fe40007f1e0ff */
[----:B----4-:R-:W-:-:S03]  /*5a90*/  I2FP.F32.U32 R7, R12 ;  /* 0x0000000c00077245 */ /* 0x010fc60000201000 */
[----:B------:R-:W1:Y:S01]  /*5aa0*/  LDC R6, c[0x0][0x618] ;  /* 0x00018600ff067b82 */ /* 0x000e620000000800 */
[----:B------:R-:W-:Y:S02]  /*5ab0*/  IMAD.X R5, RZ, RZ, ~R0, P0 ;  /* 0x000000ffff057224 */ /* 0x000fe400000e0e00 */
[----:B------:R-:W-:Y:S01]  /*5ac0*/  FMUL R7, R7, UR4 ;  /* 0x0000000407077c20 */ /* 0x000fe20008400000 */
[----:B------:R-:W-:Y:S01]  /*5ad0*/  ULDC UR4, c[0x0][0x154] ;  /* 0x0000550000047ab9 */ /* 0x000fe20000000800 */
[-C--:B------:R-:W-:Y:S02]  /*5ae0*/  IMAD R0, R5, R14.reuse, RZ ;  /* 0x0000000e05007224 */ /* 0x080fe400078e02ff */
[C---:B------:R-:W-:Y:S01]  /*5af0*/  IMAD.WIDE.U32 R4, R3.reuse, R14, R16 ;  /* 0x0000000e03047225 */ /* 0x040fe200078e0010 */
[----:B------:R-:W2:Y:S01]  /*5b00*/  LDC R8, c[0x0][0x608] ;  /* 0x00018200ff087b82 */ /* 0x000ea20000000800 */
[----:B------:R-:W3:Y:S02]  /*5b10*/  F2I.U32.TRUNC.NTZ R7, R7 ;  /* 0x0000000700077305 */ /* 0x000ee4000020f000 */
[----:B------:R-:W-:Y:S01]  /*5b20*/  IMAD R3, R3, R15, R0 ;  /* 0x0000000f03037224 */ /* 0x000fe200078e0200 */
[----:B------:R-:W-:-:S03]  /*5b30*/  I2FP.F32.U32 R0, R18 ;  /* 0x0000001200007245 */ /* 0x000fc60000201000 */
[----:B------:R-:W-:Y:S01]  /*5b40*/  IMAD.IADD R3, R5, 0x1, R3 ;  /* 0x0000000105037824 */ /* 0x000fe200078e0203 */
[----:B------:R-:W4:Y:S01]  /*5b50*/  LDC R11, c[0x0][0x658] ;  /* 0x00019600ff0b7b82 */ /* 0x000f220000000800 */
[----:B0-----:R-:W-:-:S04]  /*5b60*/  ISETP.NE.U32.AND P0, PT, R24, RZ, PT ;  /* 0x000000ff1800720c */ /* 0x001fc80003f05070 */
[----:B------:R-:W-:-:S03]  /*5b70*/  ISETP.NE.AND.EX P0, PT, R25, RZ, PT, P0 ;  /* 0x000000ff1900720c */ /* 0x000fc60003f05300 */
[----:B------:R-:W0:Y:S01]  /*5b80*/  LDC R9, c[0x0][0x144] ;  /* 0x00005100ff097b82 */ /* 0x000e220000000800 */
[-C--:B-1----:R-:W-:Y:S01]  /*5b90*/  SHF.R.U64 R10, R4, R6.reuse, R3 ;  /* 0x00000006040a7219 */ /* 0x082fe20000001203 */
[----:B---3--:R-:W-:Y:S01]  /*5ba0*/  IMAD.MOV R7, RZ, RZ, -R7 ;  /* 0x000000ffff077224 */ /* 0x008fe200078e0a07 */
[----:B------:R-:W-:Y:S01]  /*5bb0*/  SHF.R.U32.HI R3, RZ, R6, R3 ;  /* 0x00000006ff037219 */ /* 0x000fe20000011603 */
[----:B------:R-:W-:-:S04]  /*5bc0*/  FMUL R6, R0, UR4 ;  /* 0x0000000400067c20 */ /* 0x000fc80008400000 */
[----:B------:R-:W1:Y:S01]  /*5bd0*/  LDC R21, c[0x0][0x148] ;  /* 0x00005200ff157b82 */ /* 0x000e620000000800 */
[----:B------:R3:W0:Y:S01]  /*5be0*/  F2I.U32.TRUNC.NTZ R14, R6 ;  /* 0x00000006000e7305 */ /* 0x000622000020f000 */
[-CC-:B--2---:R-:W-:Y:S02]  /*5bf0*/  SHF.R.U64 R13, R10, R8.reuse, R3.reuse ;  /* 0x000000080a0d7219 */ /* 0x184fe40000001203 */
[----:B------:R-:W-:-:S04]  /*5c00*/  SHF.R.U32.HI R0, RZ, R8, R3 ;  /* 0x00000008ff007219 */ /* 0x000fc80000011603 */
[----:B------:R-:W2:Y:S01]  /*5c10*/  LDC R20, c[0x0][0x648] ;  /* 0x00019200ff147b82 */ /* 0x000ea20000000800 */
[-CC-:B----4-:R-:W-:Y:S02]  /*5c20*/  SHF.R.U64 R15, R13, R11.reuse, R0.reuse ;  /* 0x0000000b0d0f7219 */ /* 0x190fe40000001200 */
[----:B------:R-:W-:-:S03]  /*5c30*/  SHF.R.U32.HI R5, RZ, R11, R0 ;  /* 0x0000000bff057219 */ /* 0x000fc60000011600 */
[----:B------:R-:W-:Y:S02]  /*5c40*/  IMAD.MOV.U32 R4, RZ, RZ, R15 ;  /* 0x000000ffff047224 */ /* 0x000fe400078e000f */
[----:B------:R-:W4:Y:S01]  /*5c50*/  LDC R26, c[0x0][0x638] ;  /* 0x00018e00ff1a7b82 */ /* 0x000f220000000800 */
[----:B0-----:R-:W-:-:S07]  /*5c60*/  IMAD R22, R9, R7, R12 ;  /* 0x0000000709167224 */ /* 0x001fce00078e020c */
[----:B------:R-:W0:Y:S08]  /*5c70*/  LDC R27, c[0x0][0x610] ;  /* 0x00018400ff1b7b82 */ /* 0x000e300000000800 */
[----:B------:R-:W0:Y:S01]  /*5c80*/  LDC R28, c[0x0][0x600] ;  /* 0x00018000ff1c7b82 */ /* 0x000e220000000800 */
[----:B-123--:R-:W-:Y:S05]  /*5c90*/  @!P0 BRA `(.L_x_166) ;  /* 0x0000000000288947 */ /* 0x00efea0003800000 */
[----:B------:R-:W1:Y:S02]  /*5ca0*/  LDC R0, c[0x0][0x64c] ;  /* 0x00019300ff007b82 */ /* 0x000e640000000800 */
[----:B-1----:R-:W-:-:S05]  /*5cb0*/  IADD3 R3, P0, R15, R0, RZ ;  /* 0x000000000f037210 */ /* 0x002fca0007f1e0ff */
        /* <DEDUP_REMOVED lines=8> */
.L_x_166:
[----:B------:R-:W-:Y:S01]  /*5d40*/  ISETP.NE.AND P0, PT, R2, 0x1, PT ;  /* 0x000000010200780c */ /* 0x000fe20003f05270 */
[----:B------:R-:W-:Y:S01]  /*5d50*/  IMAD.MOV R14, RZ, RZ, -R14 ;  /* 0x000000ffff0e7224 */ /* 0x000fe200078e0a0e */
[----:B------:R-:W-:Y:S02]  /*5d60*/  SHF.R.U64 R0, R4, R20, R5 ;  /* 0x0000001404007219 */ /* 0x000fe40000001205 */
[----:B------:R-:W-:Y:S02]  /*5d70*/  LOP3.LUT R3, R13, R102, RZ, 0xc0, !PT ;  /* 0x000000660d037212 */ /* 0x000fe400078ec0ff */
[----:B------:R-:W-:Y:S01]  /*5d80*/  LOP3.LUT R5, R10, R101, RZ, 0xc0, !PT ;  /* 0x000000650a057212 */ /* 0x000fe200078ec0ff */
[----:B------:R-:W-:Y:S02]  /*5d90*/  IMAD.MOV R4, RZ, RZ, -R0 ;  /* 0x000000ffff047224 */ /* 0x000fe400078e0a00 */
[----:B------:R-:W-:Y:S02]  /*5da0*/  IMAD R3, R98, R0, R3 ;  /* 0x0000000062037224 */ /* 0x000fe400078e0203 */
[----:B----4-:R-:W-:-:S02]  /*5db0*/  IMAD R0, R4, R26, R15 ;  /* 0x0000001a04007224 */ /* 0x010fc400078e020f */
[----:B------:R-:W-:Y:S02]  /*5dc0*/  @P0 IMAD R22, R21, R14, R18 ;  /* 0x0000000e15160224 */ /* 0x000fe400078e0212 */
[----:B------:R-:W-:Y:S02]  /*5dd0*/  IMAD.MOV.U32 R4, RZ, RZ, 0x1 ;  /* 0x00000001ff047424 */ /* 0x000fe400078e00ff */
[----:B0-----:R-:W-:Y:S02]  /*5de0*/  IMAD R22, R3, R27, R22 ;  /* 0x0000001b03167224 */ /* 0x001fe400078e0216 */
[----:B------:R-:W-:Y:S01]  /*5df0*/  IMAD R3, R0, R28, R5 ;  /* 0x0000001c00037224 */ /* 0x000fe200078e0205 */
[----:B------:R-:W-:-:S04]  /*5e00*/  PRMT R0, R4, 0x7610, R0 ;  /* 0x0000761004007816 */ /* 0x000fc80000000000 */
[----:B------:R-:W-:Y:S02]  /*5e10*/  SEL R18, R3, R22, !P0 ;  /* 0x0000001603127207 */ /* 0x000fe40004000000 */
[----:B------:R-:W-:-:S07]  /*5e20*/  SEL R22, R22, R3, !P0 ;  /* 0x0000000316167207 */ /* 0x000fce0004000000 */
.L_x_164:
[----:B------:R-:W-:Y:S01]  /*5e30*/  LOP3.LUT P0, RZ, R0, 0xff, RZ, 0xc0, !PT ;  /* 0x000000ff00ff7812 */ /* 0x000fe2000780c0ff */
[----:B------:R-:W-:Y:S01]  /*5e40*/  UIMAD.WIDE.U32 UR4, UR38, 0x38e38e39, URZ ;  /* 0x38e38e39260478a5 */ /* 0x000fe2000f8e003f */
[----:B------:R-:W-:-:S03]  /*5e50*/  LOP3.LUT R105, R105, 0x1, RZ, 0x3c, !PT ;  /* 0x0000000169697812 */ /* 0x000fc600078e3cff */
[----:B------:R-:W-:-:S04]  /*5e60*/  USHF.R.U32.HI UR4, URZ, 0x1, UR5 ;  /* 0x000000013f047899 */ /* 0x000fc80008011605 */
[----:B------:R-:W-:-:S04]  /*5e70*/  UIMAD UR38, UR4, -0x9, UR38 ;  /* 0xfffffff7042678a4 */ /* 0x000fc8000f8e0226 */
[----:B------:R-:W-:Y:S08]  /*5e80*/  @P0 BRA `(.L_x_167) ;  /* 0xffffffb800780947 */ /* 0x000ff0000383ffff */
[----:B------:R-:W-:Y:S05]  /*5e90*/  EXIT ;  /* 0x000000000000794d */ /* 0x000fea0003800000 */
.L_x_18:
[----:B------:R-:W-:-:S08]  /*5ea0*/  ISETP.NE.AND P0, PT, R9, RZ, PT ;  /* 0x000000ff0900720c */ /* 0x000fd00003f05270 */
[----:B0-----:R-:W0:-:S00]  /*5eb0*/  USETMAXREG.DEALLOC.CTAPOOL 0x28 ;  /* 0x00000028000079c8 */ /* 0x001e0000080e0500 */
[----:B------:R-:W-:Y:S05]  /*5ec0*/  @P0 EXIT ;  /* 0x000000000000094d */ /* 0x000fea0003800000 */
[----:B0-----:R-:W-:Y:S01]  /*5ed0*/  LOP3.LUT P0, RZ, R3, 0xff, RZ, 0xc0, !PT ;  /* 0x000000ff03ff7812 */ /* 0x001fe2000780c0ff */
[----:B------:R-:W-:Y:S02]  /*5ee0*/  IMAD.MOV.U32 R3, RZ, RZ, 0x1 ;  /* 0x00000001ff037424 */ /* 0x000fe400078e00ff */
[----:B------:R-:W-:-:S10]  /*5ef0*/  IMAD.MOV.U32 R8, RZ, RZ, RZ ;  /* 0x000000ffff087224 */ /* 0x000fd400078e00ff */
[----:B------:R-:W-:Y:S05]  /*5f00*/  @!P0 BRA `(.L_x_168) ;  /* 0x0000000c007c8947 */ /* 0x000fea0003800000 */
[----:B------:R-:W0:Y:S01]  /*5f10*/  S2UR UR9, SR_CgaCtaId ;  /* 0x00000000000979c3 */ /* 0x000e220000008800 */
[----:B------:R-:W-:Y:S01]  /*5f20*/  ULDC UR5, c[0x0][0x658] ;  /* 0x0001960000057ab9 */ /* 0x000fe20000000800 */
[----:B------:R-:W-:Y:S01]  /*5f30*/  UMOV UR10, 0xffffffff ;  /* 0xffffffff000a7882 */ /* 0x000fe20000000000 */
[----:B------:R-:W-:Y:S01]  /*5f40*/  UMOV UR14, 0x1 ;  /* 0x00000001000e7882 */ /* 0x000fe20000000000 */
[----:B------:R-:W-:Y:S01]  /*5f50*/  USHF.L.U32 UR10, UR10, UR5, URZ ;  /* 0x000000050a0a7299 */ /* 0x000fe2000800063f */
[----:B------:R-:W-:Y:S01]  /*5f60*/  LOP3.LUT P0, RZ, R4, 0x1f, RZ, 0xc0, !PT ;  /* 0x0000001f04ff7812 */ /* 0x000fe2000780c0ff */
[----:B------:R-:W-:Y:S01]  /*5f70*/  BSSY B0, `(.L_x_168) ;  /* 0x00000d8000007945 */ /* 0x000fe20003800000 */
[C---:B------:R-:W-:Y:S01]  /*5f80*/  ISETP.NE.AND P2, PT, R5.reuse, RZ, PT ;  /* 0x000000ff0500720c */ /* 0x040fe20003f45270 */
[----:B------:R-:W-:Y:S01]  /*5f90*/  ULOP3.LUT UR13, URZ, UR10, URZ, 0x33, !UPT ;  /* 0x0000000a3f0d7292 */ /* 0x000fe2000f8e333f */
[----:B------:R-:W-:Y:S01]  /*5fa0*/  ISETP.NE.OR P0, PT, R5, RZ, !P0 ;  /* 0x000000ff0500720c */ /* 0x000fe20004705670 */
[----:B------:R-:W-:Y:S01]  /*5fb0*/  IMAD.MOV.U32 R10, RZ, RZ, 0x1 ;  /* 0x00000001ff0a7424 */ /* 0x000fe200078e00ff */
[----:B------:R-:W-:Y:S01]  /*5fc0*/  LOP3.LUT R9, R23, 0x2, RZ, 0xfc, !PT ;  /* 0x0000000217097812 */ /* 0x000fe200078efcff */
[----:B------:R-:W-:Y:S01]  /*5fd0*/  IMAD.MOV.U32 R3, RZ, RZ, 0x1 ;  /* 0x00000001ff037424 */ /* 0x000fe200078e00ff */
[----:B------:R-:W-:Y:S01]  /*5fe0*/  ULDC UR4, c[0x0][0x600] ;  /* 0x0001800000047ab9 */ /* 0x000fe20000000800 */
[----:B------:R-:W-:Y:S01]  /*5ff0*/  IMAD.MOV.U32 R8, RZ, RZ, RZ ;  /* 0x000000ffff087224 */ /* 0x000fe200078e00ff */
[----:B------:R-:W-:Y:S01]  /*6000*/  UMOV UR19, 0x1111 ;  /* 0x0000111100137882 */ /* 0x000fe20000000000 */
[----:B------:R-:W-:-:S02]  /*6010*/  UIADD3 UR24, UR40, 0x1, URZ ;  /* 0x0000000128187890 */ /* 0x000fc4000fffe03f */
[----:B------:R-:W-:Y:S02]  /*6020*/  UIADD3 UR4, UR4, -0x1, URZ ;  /* 0xffffffff04047890 */ /* 0x000fe4000fffe03f */
[----:B------:R-:W-:Y:S01]  /*6030*/  USHF.L.U32 UR5, UR14, UR5, URZ ;  /* 0x000000050e057299 */ /* 0x000fe2000800063f */
[----:B------:R-:W-:Y:S01]  /*6040*/  ULDC.64 UR26, c[0x0][0x198] ;  /* 0x00006600001a7ab9 */ /* 0x000fe20000000a00 */
[----:B0-----:R-:W-:Y:S02]  /*6050*/  USHF.R.U32.HI UR25, URZ, 0x2, UR9 ;  /* 0x000000023f197899 */ /* 0x001fe40008011609 */
[----:B------:R-:W-:Y:S02]  /*6060*/  ULOP3.LUT UR8, UR9, 0x3, URZ, 0xc0, !UPT ;  /* 0x0000000309087892 */ /* 0x000fe4000f8ec03f */
[----:B------:R-:W-:Y:S02]  /*6070*/  USHF.L.U32 UR6, UR9, 0x5, URZ ;  /* 0x0000000509067899 */ /* 0x000fe4000800063f */
[----:B------:R-:W-:-:S02]  /*6080*/  USHF.L.U32 UR7, UR9, 0xa, URZ ;  /* 0x0000000a09077899 */ /* 0x000fc4000800063f */
[----:B------:R-:W-:Y:S02]  /*6090*/  ULOP3.LUT UR9, UR9, 0xfffffffc, URZ, 0xc0, !UPT ;  /* 0xfffffffc09097892 */ /* 0x000fe4000f8ec03f */
[----:B------:R-:W-:Y:S02]  /*60a0*/  UISETP.GT.U32.AND UP0, UPT, UR8, 0xffff, UPT ;  /* 0x0000ffff0800788c */ /* 0x000fe4000bf04070 */
[----:B------:R-:W-:Y:S02]  /*60b0*/  ULOP3.LUT UR11, UR9, 0x1, URZ, 0xfc, !UPT ;  /* 0x00000001090b7892 */ /* 0x000fe4000f8efc3f */
[----:B------:R-:W-:Y:S02]  /*60c0*/  ULOP3.LUT UR12, UR9, 0x2, URZ, 0xfc, !UPT ;  /* 0x00000002090c7892 */ /* 0x000fe4000f8efc3f */
[----:B------:R-:W-:Y:S02]  /*60d0*/  USHF.L.U32 UR10, UR14, UR9, URZ ;  /* 0x000000090e0a7299 */ /* 0x000fe4000800063f */
[----:B------:R-:W-:-:S02]  /*60e0*/  ULOP3.LUT UR9, UR9, 0x3, URZ, 0xfc, !UPT ;  /* 0x0000000309097892 */ /* 0x000fc4000f8efc3f */
[----:B------:R-:W-:Y:S02]  /*60f0*/  USHF.L.U32 UR11, UR14, UR11, URZ ;  /* 0x0000000b0e0b7299 */ /* 0x000fe4000800063f */
[----:B------:R-:W-:Y:S02]  /*6100*/  USHF.L.U32 UR12, UR14, UR12, URZ ;  /* 0x0000000c0e0c7299 */ /* 0x000fe4000800063f */
[----:B------:R-:W-:Y:S02]  /*6110*/  USEL UR8, UR8, 0xffff, !UP0 ;  /* 0x0000ffff08087887 */ /* 0x000fe4000c000000 */
[----:B------:R-:W-:Y:S02]  /*6120*/  USHF.L.U32 UR9, UR14, UR9, URZ ;  /* 0x000000090e097299 */ /* 0x000fe4000800063f */
[----:B------:R-:W-:Y:S02]  /*6130*/  ULOP3.LUT UR10, UR12, UR10, UR11, 0xfe, !UPT ;  /* 0x0000000a0c0a7292 */ /* 0x000fe4000f8efe0b */
[----:B------:R-:W-:-:S02]  /*6140*/  ULOP3.LUT UR8, UR8, 0xffff, URZ, 0xc0, !UPT ;  /* 0x0000ffff08087892 */ /* 0x000fc4000f8ec03f */
[----:B------:R-:W-:Y:S02]  /*6150*/  ULOP3.LUT UR6, UR6, 0x60, URZ, 0xc0, !UPT ;  /* 0x0000006006067892 */ /* 0x000fe4000f8ec03f */
[----:B------:R-:W-:Y:S02]  /*6160*/  ULOP3.LUT UR7, UR7, 0xc00, URZ, 0xc0, !UPT ;  /* 0x00000c0007077892 */ /* 0x000fe4000f8ec03f */
[----:B------:R-:W-:Y:S02]  /*6170*/  ULOP3.LUT UR18, UR10, UR9, URZ, 0xfc, !UPT ;  /* 0x000000090a127292 */ /* 0x000fe4000f8efc3f */
[----:B------:R-:W-:-:S12]  /*6180*/  USHF.L.U32 UR19, UR19, UR8, URZ ;  /* 0x0000000813137299 */ /* 0x000fd8000800063f */
.L_x_180:
[----:B------:R-:W-:-:S03]  /*6190*/  UMOV UR8, 0xffffffff ;  /* 0xffffffff00087882 */ /* 0x000fc60000000000 */
[----:B------:R-:W-:Y:S05]  /*61a0*/  BRA.DIV UR8, `(.L_x_169) ;  /* 0x0000001208a47947 */ /* 0x000fea000b800000 */
[----:B------:R-:W-:-:S13]  /*61b0*/  ELECT P6, URZ, PT ;  /* 0x00000000003f782f */ /* 0x000fda00038c0000 */
.L_x_198:
[----:B------:R-:W0:Y:S01]  /*61c0*/  LDC R4, c[0x0][0x28c] ;  /* 0x0000a300ff047b82 */ /* 0x000e220000000800 */
[----:B------:R-:W-:Y:S01]  /*61d0*/  BSSY B1, `(.L_x_170) ;  /* 0x000003d000017945 */ /* 0x000fe20003800000 */
[----:B0-----:R-:W-:-:S13]  /*61e0*/  ISETP.LT.OR P6, PT, R4, 0x1, !P6 ;  /* 0x000000010400780c */ /* 0x001fda00077c1670 */
[----:B------:R-:W-:Y:S05]  /*61f0*/  @P6 BRA `(.L_x_171) ;  /* 0x0000000000e86947 */ /* 0x000fea0003800000 */
[----:B------:R-:W-:Y:S01]  /*6200*/  LEA R22, R22, UR25, 0x2 ;  /* 0x0000001916167c11 */ /* 0x000fe2000f8e10ff */
[----:B------:R-:W-:Y:S01]  /*6210*/  IMAD.MOV.U32 R12, RZ, RZ, RZ ;  /* 0x000000ffff0c7224 */ /* 0x000fe200078e00ff */
[----:B------:R-:W-:Y:S01]  /*6220*/  LEA R18, R18, UR6, 0x7 ;  /* 0x0000000612127c11 */ /* 0x000fe2000f8e38ff */
[----:B------:R-:W-:Y:S02]  /*6230*/  IMAD.U32 R14, RZ, RZ, UR24 ;  /* 0x00000018ff0e7e24 */ /* 0x000fe4000f8e00ff */
[----:B------:R-:W-:Y:S02]  /*6240*/  IMAD.MOV.U32 R4, RZ, RZ, R3 ;  /* 0x000000ffff047224 */ /* 0x000fe400078e0003 */
[----:B------:R-:W-:Y:S02]  /*6250*/  IMAD.MOV.U32 R5, RZ, RZ, R8 ;  /* 0x000000ffff057224 */ /* 0x000fe400078e0008 */
[----:B------:R-:W-:-:S07]  /*6260*/  IMAD.SHL.U32 R22, R22, 0x10, RZ ;  /* 0x0000001016167824 */ /* 0x000fce00078e00ff */
.L_x_175:
[----:B------:R-:W0:Y:S01]  /*6270*/  S2R R7, SR_CgaCtaId ;  /* 0x0000000000077919 */ /* 0x000e220000008800 */
[----:B------:R-:W-:-:S04]  /*6280*/  MOV R6, 0x400 ;  /* 0x0000040000067802 */ /* 0x000fc80000000f00 */
[----:B0-----:R-:W-:Y:S02]  /*6290*/  LEA R13, R7, R6, 0x18 ;  /* 0x00000006070d7211 */ /* 0x001fe400078ec0ff */
[----:B------:R-:W-:Y:S01]  /*62a0*/  SHF.L.U32 R6, R4, 0x1f, RZ ;  /* 0x0000001f04067819 */ /* 0x000fe200000006ff */
[----:B------:R-:W0:Y:S02]  /*62b0*/  @!P2 LDC R7, c[0x0][0x500] ;  /* 0x00014000ff07ab82 */ /* 0x000e240000000800 */
[----:B------:R-:W-:-:S04]  /*62c0*/  IMAD R11, R5, 0x8, R13 ;  /* 0x00000008050b7824 */ /* 0x000fc800078e020d */
[----:B------:R-:W1:Y:S02]  /*62d0*/  SYNCS.PHASECHK.TRANS64.TRYWAIT P1, [R11+URZ+0x48], R6 ;  /* 0x000048060b0075a7 */ /* 0x000e64000802017f */
[----:B-1----:R-:W-:Y:S05]  /*62e0*/  @!P1 BRA `(.L_x_172) ;  /* 0x0000001000749947 */ /* 0x002fea0003800000 */
.L_x_199:
[----:B-1----:R-:W-:Y:S01]  /*62f0*/  PRMT R6, R9, 0x9910, RZ ;  /* 0x0000991009067816 */ /* 0x002fe200000000ff */
[----:B0-----:R0:W-:Y:S03]  /*6300*/  @!P2 SYNCS.ARRIVE.TRANS64 RZ, [R11+URZ], R7 ;  /* 0x000000070bffa9a7 */ /* 0x0011e6000800003f */
[----:B------:R-:W-:-:S13]  /*6310*/  ISETP.NE.AND P1, PT, R6, 0x2, PT ;  /* 0x000000020600780c */ /* 0x000fda0003f25270 */
[----:B0-----:R-:W-:Y:S05]  /*6320*/  @P1 BRA `(.L_x_173) ;  /* 0x0000000000041947 */ /* 0x001fea0003800000 */
[----:B------:R-:W-:Y:S01]  /*6330*/  BPT.TRAP 0x1 ;  /* 0x000000040000795c */ /* 0x000fe20000300000 */
.L_x_173:
[----:B------:R-:W-:Y:S05]  /*6340*/  @P0 BRA `(.L_x_174) ;  /* 0x0000000000040947 */ /* 0x000fea0003800000 */
[----:B------:R-:W-:Y:S01]  /*6350*/  BPT.TRAP 0x1 ;  /* 0x000000040000795c */ /* 0x000fe20000300000 */
.L_x_174:
[----:B------:R-:W-:Y:S01]  /*6360*/  LEA R6, R5, UR25, 0x2 ;  /* 0x0000001905067c11 */ /* 0x000fe2000f8e10ff */
[----:B------:R-:W-:Y:S01]  /*6370*/  VIADD R14, R14, 0xffffffff ;  /* 0xffffffff0e0e7836 */ /* 0x000fe20000000000 */
[----:B------:R-:W-:Y:S01]  /*6380*/  R2UR UR22, R22 ;  /* 0x00000000161672ca */ /* 0x000fe200000e0000 */
[----:B------:R-:W-:Y:S01]  /*6390*/  UIADD3 UR14, UP0, UR26, 0xf0, URZ ;  /* 0x000000f01a0e7890 */ /* 0x000fe2000ff1e03f */
[----:B------:R-:W-:Y:S01]  /*63a0*/  R2UR UR9, R11 ;  /* 0x000000000b0972ca */ /* 0x000fe200000e0000 */
[----:B------:R-:W-:Y:S01]  /*63b0*/  IMAD.SHL.U32 R6, R6, 0x200, RZ ;  /* 0x0000020006067824 */ /* 0x000fe200078e00ff */
[----:B------:R-:W-:Y:S01]  /*63c0*/  R2UR UR10, R12 ;  /* 0x000000000c0a72ca */ /* 0x000fe200000e0000 */
[----:B------:R-:W-:Y:S01]  /*63d0*/  UIADD3 UR30, UP1, UR26, 0x1f0, URZ ;  /* 0x000001f01a1e7890 */ /* 0x000fe2000ff3e03f */
[----:B------:R-:W-:Y:S01]  /*63e0*/  R2UR UR12, R19 ;  /* 0x00000000130c72ca */ /* 0x000fe200000e0000 */
[--C-:B------:R-:W-:Y:S01]  /*63f0*/  IMAD R7, R6, 0x4, R13.reuse ;  /* 0x0000000406077824 */ /* 0x100fe200078e020d */
[----:B------:R-:W-:Y:S01]  /*6400*/  LEA R6, R5, UR7, 0xc ;  /* 0x0000000705067c11 */ /* 0x000fe2000f8e60ff */
[----:B------:R-:W-:Y:S01]  /*6410*/  UIADD3.X UR15, URZ, UR27, URZ, UP0, !UPT ;  /* 0x0000001b3f0f7290 */ /* 0x000fe200087fe43f */
[----:B------:R-:W-:Y:S01]  /*6420*/  R2UR UR23, R18 ;  /* 0x00000000121772ca */ /* 0x000fe200000e0000 */
[----:B------:R-:W-:Y:S01]  /*6430*/  UPRMT UR20, URZ, 0x5410, UR19 ;  /* 0x000054103f147896 */ /* 0x000fe20008000013 */
[----:B------:R-:W-:Y:S01]  /*6440*/  R2UR UR8, R7 ;  /* 0x00000000070872ca */ /* 0x000fe200000e0000 */
[----:B------:R-:W-:Y:S01]  /*6450*/  IMAD R6, R6, 0x4, R13 ;  /* 0x0000000406067824 */ /* 0x000fe200078e020d */
[----:B------:R-:W-:Y:S01]  /*6460*/  ISETP.GT.AND P3, PT, R14, 0x1, PT ;  /* 0x000000010e00780c */ /* 0x000fe20003f64270 */
[----:B------:R-:W-:Y:S01]  /*6470*/  VIADD R5, R5, 0x1 ;  /* 0x0000000105057836 */ /* 0x000fe20000000000 */
[----:B------:R-:W-:Y:S01]  /*6480*/  UPRMT UR28, URZ, 0x5410, UR18 ;  /* 0x000054103f1c7896 */ /* 0x000fe20008000012 */
[----:B------:R-:W-:Y:S01]  /*6490*/  VIADD R12, R12, 0x20 ;  /* 0x000000200c0c7836 */ /* 0x000fe20000000000 */
[----:B------:R-:W-:Y:S01]  /*64a0*/  R2UR UR11, R6 ;  /* 0x00000000060b72ca */ /* 0x000fe200000e0000 */
[----:B------:R-:W-:Y:S01]  /*64b0*/  UIADD3.X UR31, URZ, UR27, URZ, UP1, !UPT ;  /* 0x0000001b3f1f7290 */ /* 0x000fe20008ffe43f */
[----:B------:R-:W-:Y:S01]  /*64c0*/  ISETP.NE.AND P1, PT, R5, 0x9, PT ;  /* 0x000000090500780c */ /* 0x000fe20003f25270 */
[----:B------:R-:W-:Y:S01]  /*64d0*/  UMOV UR16, 0x0 ;  /* 0x0000000000107882 */ /* 0x000fe20000000000 */
[----:B------:R-:W-:-:S02]  /*64e0*/  UMOV UR17, 0x10000000 ;  /* 0x1000000000117882 */ /* 0x000fc40000000000 */
[----:B------:R-:W-:Y:S01]  /*64f0*/  SEL R7, RZ, 0x1, P1 ;  /* 0x00000001ff077807 */ /* 0x000fe20000800000 */
[----:B------:R-:W-:Y:S01]  /*6500*/  UIADD3 UR8, UR8, 0x180, URZ ;  /* 0x0000018008087890 */ /* 0x000fe2000fffe03f */
[----:B------:R-:W-:Y:S02]  /*6510*/  SEL R5, R5, RZ, P1 ;  /* 0x000000ff05057207 */ /* 0x000fe40000800000 */
[----:B------:R-:W-:-:S03]  /*6520*/  LOP3.LUT R4, R4, R7, RZ, 0x3c, !PT ;  /* 0x0000000704047212 */ /* 0x000fc600078e3cff */
[----:B------:R-:W-:-:S03]  /*6530*/  UIADD3 UR21, UR11, 0x12180, URZ ;  /* 0x000121800b157890 */ /* 0x000fc6000fffe03f */
[----:B------:R-:W-:Y:S02]  /*6540*/  UMOV UR11, UR22 ;  /* 0x00000016000b7c82 */ /* 0x000fe40008000000 */
[----:B------:R0:W-:Y:S02]  /*6550*/  UTMALDG.3D.MULTICAST [UR8], [UR14], UR20, desc[UR16] ;  /* 0x000010080e0073b4 */ /* 0x0001e40008011814 */
[----:B0-----:R-:W-:Y:S01]  /*6560*/  UMOV UR8, UR21 ;  /* 0x0000001500087c82 */ /* 0x001fe20008000000 */
[----:B------:R-:W-:Y:S02]  /*6570*/  UMOV UR11, UR23 ;  /* 0x00000017000b7c82 */ /* 0x000fe40008000000 */
[----:B------:R0:W-:Y:S02]  /*6580*/  UTMALDG.3D.MULTICAST [UR8], [UR30], UR28, desc[UR16] ;  /* 0x000010081e0073b4 */ /* 0x0001e4000801181c */
[----:B0-----:R-:W-:Y:S05]  /*6590*/  @P3 BRA `(.L_x_175) ;  /* 0xfffffffc00343947 */ /* 0x001fea000383ffff */
.L_x_171:
[----:B------:R-:W-:Y:S05]  /*65a0*/  BSYNC B1 ;  /* 0x0000000000017941 */ /* 0x000fea0003800000 */
.L_x_170:
[----:B------:R-:W2:Y:S01]  /*65b0*/  LDL.64 R20, [R1] ;  /* 0x0000000001147983 */ /* 0x000ea20000100a00 */
[----:B------:R-:W-:Y:S01]  /*65c0*/  LOP3.LUT P4, RZ, R10, 0xff, RZ, 0xc0, !PT ;  /* 0x000000ff0aff7812 */ /* 0x000fe2000788c0ff */
[----:B------:R-:W-:Y:S01]  /*65d0*/  VIADD R7, R8, UR40 ;  /* 0x0000002808077c36 */ /* 0x000fe20008000000 */
[----:B------:R-:W-:Y:S01]  /*65e0*/  ULDC.64 UR8, c[0x0][0x650] ;  /* 0x0001940000087ab9 */ /* 0x000fe20000000a00 */
[----:B------:R-:W-:Y:S01]  /*65f0*/  IMAD.U32 R8, RZ, RZ, UR40 ;  /* 0x00000028ff087e24 */ /* 0x000fe2000f8e00ff */
[----:B------:R-:W-:Y:S01]  /*6600*/  UISETP.GE.U32.AND UP0, UPT, UR40, 0x9, UPT ;  /* 0x000000092800788c */ /* 0x000fe2000bf06070 */
[----:B------:R-:W-:Y:S01]  /*6610*/  BSSY B1, `(.L_x_176) ;  /* 0x000006b000017945 */ /* 0x000fe20003800000 */
[----:B------:R-:W-:Y:S01]  /*6620*/  ISETP.GT.U32.AND P1, PT, R7, 0x8, PT ;  /* 0x000000080700780c */ /* 0x000fe20003f24070 */
[----:B------:R-:W-:Y:S01]  /*6630*/  IMAD.MOV.U32 R22, RZ, RZ, -0x1 ;  /* 0xffffffffff167424 */ /* 0x000fe200078e00ff */
[----:B------:R-:W-:Y:S01]  /*6640*/  PRMT R10, RZ, 0x7610, R10 ;  /* 0x00007610ff0a7816 */ /* 0x000fe2000000000a */
[----:B------:R-:W-:Y:S01]  /*6650*/  IMAD.MOV.U32 R18, RZ, RZ, -0x1 ;  /* 0xffffffffff127424 */ /* 0x000fe200078e00ff */
[----:B------:R-:W-:Y:S01]  /*6660*/  ISETP.LT.U32.AND P1, PT, R8, 0x9, P1 ;  /* 0x000000090800780c */ /* 0x000fe20000f21070 */
[----:B------:R-:W-:Y:S01]  /*6670*/  IMAD.MOV.U32 R19, RZ, RZ, -0x1 ;  /* 0xffffffffff137424 */ /* 0x000fe200078e00ff */
[----:B------:R-:W-:Y:S01]  /*6680*/  PLOP3.LUT P3, PT, PT, PT, UP0, 0x80, 0x0 ;  /* 0x000000000000781c */ /* 0x000fe20003f6f008 */
[----:B------:R-:W0:Y:S01]  /*6690*/  @P4 S2R R5, SR_CgaCtaId ;  /* 0x0000000000054919 */ /* 0x000e220000008800 */
[----:B------:R-:W-:-:S04]  /*66a0*/  @P4 MOV R4, 0x400 ;  /* 0x0000040000044802 */ /* 0x000fc80000000f00 */
[----:B0-----:R-:W-:Y:S01]  /*66b0*/  @P4 LEA R6, R5, R4, 0x18 ;  /* 0x0000000405064211 */ /* 0x001fe200078ec0ff */
[----:B------:R-:W-:Y:S01]  /*66c0*/  IMAD.WIDE.U32 R4, R7, 0x38e38e39, RZ ;  /* 0x38e38e3907047825 */ /* 0x000fe200078e00ff */
[----:B------:R-:W-:Y:S02]  /*66d0*/  SEL R4, RZ, 0x1, !P1 ;  /* 0x00000001ff047807 */ /* 0x000fe40004800000 */
[----:B------:R0:W-:Y:S02]  /*66e0*/  @P4 SYNCS.ARRIVE.TRANS64.A1T0 RZ, [R6+URZ+0xc8], RZ ;  /* 0x0000c8ff06ff49a7 */ /* 0x0001e4000810003f */
[----:B------:R-:W-:Y:S02]  /*66f0*/  LOP3.LUT R3, R3, R4, RZ, 0x3c, !PT ;  /* 0x0000000403037212 */ /* 0x000fe400078e3cff */
[----:B------:R-:W-:Y:S02]  /*6700*/  PRMT R4, RZ, 0x7610, R4 ;  /* 0x00007610ff047816 */ /* 0x000fe40000000004 */
[----:B0-----:R-:W-:-:S04]  /*6710*/  SHF.R.U32.HI R6, RZ, 0x1, R5 ;  /* 0x00000001ff067819 */ /* 0x001fc80000011605 */
[----:B------:R-:W-:Y:S01]  /*6720*/  @P3 LOP3.LUT R3, R3, 0x1, R6, 0x78, !PT ;  /* 0x0000000103033812 */ /* 0x000fe200078e7806 */
[----:B------:R-:W-:Y:S01]  /*6730*/  IMAD R8, R6, -0x9, R7 ;  /* 0xfffffff706087824 */ /* 0x000fe200078e0207 */
[----:B--2---:R-:W-:-:S04]  /*6740*/  IADD3 R16, P4, R16, R20, RZ ;  /* 0x0000001410107210 */ /* 0x004fc80007f9e0ff */
[----:B------:R-:W-:Y:S01]  /*6750*/  ISETP.GE.U32.AND P1, PT, R16, UR8, PT ;  /* 0x0000000810007c0c */ /* 0x000fe2000bf26070 */
[----:B------:R-:W-:-:S05]  /*6760*/  IMAD.X R17, R17, 0x1, R0, P4 ;  /* 0x0000000111117824 */ /* 0x000fca00020e0600 */
[----:B------:R-:W-:-:S13]  /*6770*/  ISETP.GE.U32.AND.EX P1, PT, R17, UR9, PT, P1 ;  /* 0x0000000911007c0c */ /* 0x000fda000bf26110 */
[----:B------:R-:W-:Y:S05]  /*6780*/  @P1 BRA `(.L_x_177) ;  /* 0x00000004004c1947 */ /* 0x000fea0003800000 */
[----:B------:R-:W0:Y:S01]  /*6790*/  S2R R12, SR_CTAID.X ;  /* 0x00000000000c7919 */ /* 0x000e220000002500 */
[----:B------:R-:W-:Y:S01]  /*67a0*/  ULDC.64 UR8, c[0x0][0x628] ;  /* 0x00018a0000087ab9 */ /* 0x000fe20000000a00 */
[----:B------:R-:W1:Y:S01]  /*67b0*/  LDC R13, c[0x0][0x144] ;  /* 0x00005100ff0d7b82 */ /* 0x000e620000000800 */
[----:B------:R-:W-:Y:S01]  /*67c0*/  ISETP.NE.U32.AND P1, PT, RZ, UR8, PT ;  /* 0x00000008ff007c0c */ /* 0x000fe2000bf25070 */
[----:B------:R-:W2:Y:S01]  /*67d0*/  S2R R11, SR_CTAID.Y ;  /* 0x00000000000b7919 */ /* 0x000ea20000002600 */
[----:B------:R-:W-:Y:S01]  /*67e0*/  ULDC UR10, c[0x0][0x150] ;  /* 0x00005400000a7ab9 */ /* 0x000fe20000000800 */
[----:B------:R-:W-:Y:S01]  /*67f0*/  ULDC UR11, c[0x0][0x630] ;  /* 0x00018c00000b7ab9 */ /* 0x000fe20000000800 */
[----:B------:R-:W-:Y:S01]  /*6800*/  ISETP.NE.AND.EX P1, PT, RZ, UR9, PT, P1 ;  /* 0x00000009ff007c0c */ /* 0x000fe2000bf25310 */
[----:B------:R-:W-:Y:S01]  /*6810*/  IMAD.MOV.U32 R4, RZ, RZ, R16 ;  /* 0x000000ffff047224 */ /* 0x000fe200078e0010 */
[----:B0-----:R-:W-:-:S05]  /*6820*/  I2FP.F32.U32 R5, R12 ;  /* 0x0000000c00057245 */ /* 0x001fca0000201000 */
[----:B------:R-:W-:Y:S01]  /*6830*/  FMUL R14, R5, UR10 ;  /* 0x0000000a050e7c20 */ /* 0x000fe20008400000 */
[----:B------:R-:W-:-:S05]  /*6840*/  IMAD.MOV.U32 R5, RZ, RZ, R17 ;  /* 0x000000ffff057224 */ /* 0x000fca00078e0011 */
[----:B--2---:R-:W-:Y:S05]  /*6850*/  @!P1 BRA `(.L_x_178) ;  /* 0x0000000000289947 */ /* 0x004fea0003800000 */
[----:B------:R-:W-:Y:S02]  /*6860*/  ULDC UR10, c[0x0][0x634] ;  /* 0x00018d00000a7ab9 */ /* 0x000fe40000000800 */
[----:B------:R-:W-:-:S05]  /*6870*/  IADD3 R5, P1, R16, UR10, RZ ;  /* 0x0000000a10057c10 */ /* 0x000fca000ff3e0ff */
[----:B------:R-:W-:-:S04]  /*6880*/  IMAD.X R15, RZ, RZ, R17, P1 ;  /* 0x000000ffff0f7224 */ /* 0x000fc800008e0611 */
[----:B------:R-:W-:-:S04]  /*6890*/  IMAD.WIDE.U32 R6, R15, UR8, RZ ;  /* 0x000000080f067c25 */ /* 0x000fc8000f8e00ff */
[----:B------:R-:W-:-:S04]  /*68a0*/  IMAD.WIDE.U32 R6, P1, R5, UR9, R6 ;  /* 0x0000000905067c25 */ /* 0x000fc8000f820006 */
[----:B------:R-:W-:-:S04]  /*68b0*/  IMAD.WIDE.U32 R4, R5, UR8, RZ ;  /* 0x0000000805047c25 */ /* 0x000fc8000f8e00ff */
[----:B------:R-:W-:Y:S01]  /*68c0*/  IMAD.MOV.U32 R4, RZ, RZ, R7 ;  /* 0x000000ffff047224 */ /* 0x000fe200078e0007 */
[----:B------:R-:W-:Y:S01]  /*68d0*/  IADD3 RZ, P3, R5, R6, RZ ;  /* 0x0000000605ff7210 */ /* 0x000fe20007f7e0ff */
[----:B------:R-:W-:-:S04]  /*68e0*/  IMAD.X R5, RZ, RZ, RZ, P1 ;  /* 0x000000ffff057224 */ /* 0x000fc800008e06ff */
[----:B------:R-:W-:-:S08]  /*68f0*/  IMAD.WIDE.U32.X R4, R15, UR9, R4, P3 ;  /* 0x000000090f047c25 */ /* 0x000fd000098e0404 */
.L_x_178:
[--C-:B------:R-:W-:Y:S01]  /*6900*/  SHF.R.U64 R19, R4, UR11, R5.reuse ;  /* 0x0000000b04137c19 */ /* 0x100fe20008001205 */
[----:B------:R-:W0:Y:S01]  /*6910*/  F2I.U32.TRUNC.NTZ R14, R14 ;  /* 0x0000000e000e7305 */ /* 0x000e22000020f000 */
[----:B------:R-:W-:Y:S01]  /*6920*/  SHF.R.U32.HI R4, RZ, UR11, R5 ;  /* 0x0000000bff047c19 */ /* 0x000fe20008011605 */
[----:B------:R-:W-:Y:S01]  /*6930*/  ULDC.64 UR8, c[0x0][0x620] ;  /* 0x0001880000087ab9 */ /* 0x000fe20000000a00 */
[----:B------:R-:W-:Y:S01]  /*6940*/  IADD3 R7, P1, RZ, -R19, RZ ;  /* 0x80000013ff077210 */ /* 0x000fe20007f3e0ff */
[----:B------:R-:W-:Y:S01]  /*6950*/  ULDC.64 UR10, c[0x0][0x640] ;  /* 0x00019000000a7ab9 */ /* 0x000fe20000000a00 */
[----:B------:R-:W2:Y:S03]  /*6960*/  LDC R18, c[0x0][0x148] ;  /* 0x00005200ff127b82 */ /* 0x000ea60000000800 */
[----:B------:R-:W-:Y:S01]  /*6970*/  IMAD.X R4, RZ, RZ, ~R4, P1 ;  /* 0x000000ffff047224 */ /* 0x000fe200008e0e04 */
[----:B------:R-:W-:-:S03]  /*6980*/  ISETP.NE.U32.AND P1, PT, RZ, UR10, PT ;  /* 0x0000000aff007c0c */ /* 0x000fc6000bf25070 */
[----:B------:R-:W-:Y:S01]  /*6990*/  IMAD R6, R4, UR8, RZ ;  /* 0x0000000804067c24 */ /* 0x000fe2000f8e02ff */
[----:B------:R-:W-:Y:S01]  /*69a0*/  ISETP.NE.AND.EX P1, PT, RZ, UR11, PT, P1 ;  /* 0x0000000bff007c0c */ /* 0x000fe2000bf25310 */
[----:B------:R-:W-:Y:S01]  /*69b0*/  IMAD.WIDE.U32 R4, R7, UR8, R16 ;  /* 0x0000000807047c25 */ /* 0x000fe2000f8e0010 */
[----:B------:R-:W-:-:S03]  /*69c0*/  ULDC UR8, c[0x0][0x618] ;  /* 0x0001860000087ab9 */ /* 0x000fc60000000800 */
[----:B------:R-:W-:Y:S01]  /*69d0*/  IMAD R7, R7, UR9, R6 ;  /* 0x0000000907077c24 */ /* 0x000fe2000f8e0206 */
[----:B------:R-:W-:Y:S01]  /*69e0*/  ULDC UR9, c[0x0][0x154] ;  /* 0x0000550000097ab9 */ /* 0x000fe20000000800 */
[----:B0-----:R-:W-:Y:S02]  /*69f0*/  IMAD.MOV R6, RZ, RZ, -R14 ;  /* 0x000000ffff067224 */ /* 0x001fe400078e0a0e */
[----:B------:R-:W-:Y:S02]  /*6a00*/  IMAD.IADD R5, R5, 0x1, R7 ;  /* 0x0000000105057824 */ /* 0x000fe400078e0207 */
[----:B-1----:R-:W-:Y:S01]  /*6a10*/  IMAD R12, R13, R6, R12 ;  /* 0x000000060d0c7224 */ /* 0x002fe200078e020c */
[----:B------:R-:W-:Y:S02]  /*6a20*/  I2FP.F32.U32 R6, R11 ;  /* 0x0000000b00067245 */ /* 0x000fe40000201000 */
[--C-:B------:R-:W-:Y:S02]  /*6a30*/  SHF.R.U64 R13, R4, UR8, R5.reuse ;  /* 0x00000008040d7c19 */ /* 0x100fe40008001205 */
[----:B------:R-:W-:Y:S01]  /*6a40*/  SHF.R.U32.HI R4, RZ, UR8, R5 ;  /* 0x00000008ff047c19 */ /* 0x000fe20008011605 */
[----:B------:R-:W-:Y:S01]  /*6a50*/  FMUL R6, R6, UR9 ;  /* 0x0000000906067c20 */ /* 0x000fe20008400000 */
[----:B------:R-:W-:-:S02]  /*6a60*/  ULDC UR8, c[0x0][0x608] ;  /* 0x0001820000087ab9 */ /* 0x000fc40000000800 */
[--C-:B------:R-:W-:Y:S01]  /*6a70*/  SHF.R.U64 R15, R13, UR8, R4.reuse ;  /* 0x000000080d0f7c19 */ /* 0x100fe20008001204 */
[----:B------:R0:W1:Y:S01]  /*6a80*/  F2I.U32.TRUNC.NTZ R20, R6 ;  /* 0x0000000600147305 */ /* 0x000062000020f000 */
[----:B------:R-:W-:Y:S01]  /*6a90*/  SHF.R.U32.HI R4, RZ, UR8, R4 ;  /* 0x00000008ff047c19 */ /* 0x000fe20008011604 */
[----:B------:R-:W-:-:S03]  /*6aa0*/  ULDC UR8, c[0x0][0x658] ;  /* 0x0001960000087ab9 */ /* 0x000fc60000000800 */
[--C-:B------:R-:W-:Y:S02]  /*6ab0*/  SHF.R.U64 R14, R15, UR8, R4.reuse ;  /* 0x000000080f0e7c19 */ /* 0x100fe40008001204 */
[----:B------:R-:W-:-:S03]  /*6ac0*/  SHF.R.U32.HI R21, RZ, UR8, R4 ;  /* 0x00000008ff157c19 */ /* 0x000fc60008011604 */
[----:B------:R-:W-:Y:S02]  /*6ad0*/  IMAD.MOV.U32 R4, RZ, RZ, R14 ;  /* 0x000000ffff047224 */ /* 0x000fe400078e000e */
[----:B------:R-:W-:Y:S01]  /*6ae0*/  IMAD.MOV.U32 R5, RZ, RZ, R21 ;  /* 0x000000ffff057224 */ /* 0x000fe200078e0015 */
[----:B0-----:R-:W-:Y:S06]  /*6af0*/  @!P1 BRA `(.L_x_179) ;  /* 0x0000000000289947 */ /* 0x001fec0003800000 */
        /* <DEDUP_REMOVED lines=10> */
.L_x_179:
[----:B------:R-:W-:Y:S01]  /*6ba0*/  ISETP.NE.AND P1, PT, R2, 0x1, PT ;  /* 0x000000010200780c */ /* 0x000fe20003f25270 */
[----:B------:R-:W-:Y:S01]  /*6bb0*/  ULDC UR8, c[0x0][0x648] ;  /* 0x0001920000087ab9 */ /* 0x000fe20000000800 */
[----:B------:R-:W-:Y:S01]  /*6bc0*/  LOP3.LUT R15, R15, UR13, RZ, 0xc0, !PT ;  /* 0x0000000d0f0f7c12 */ /* 0x000fe2000f8ec0ff */
[----:B-1----:R-:W-:Y:S01]  /*6bd0*/  IMAD.MOV R20, RZ, RZ, -R20 ;  /* 0x000000ffff147224 */ /* 0x002fe200078e0a14 */
[----:B------:R-:W-:Y:S01]  /*6be0*/  SHF.R.U64 R4, R4, UR8, R5 ;  /* 0x0000000804047c19 */ /* 0x000fe20008001205 */
[----:B------:R-:W-:Y:S01]  /*6bf0*/  ULDC UR8, c[0x0][0x638] ;  /* 0x00018e0000087ab9 */ /* 0x000fe20000000800 */
[----:B------:R-:W-:Y:S01]  /*6c00*/  LOP3.LUT R13, R13, UR4, RZ, 0xc0, !PT ;  /* 0x000000040d0d7c12 */ /* 0x000fe2000f8ec0ff */
[----:B------:R-:W-:Y:S02]  /*6c10*/  ULDC UR9, c[0x0][0x610] ;  /* 0x0001840000097ab9 */ /* 0x000fe40000000800 */
[----:B------:R-:W-:Y:S02]  /*6c20*/  IMAD.MOV R5, RZ, RZ, -R4 ;  /* 0x000000ffff057224 */ /* 0x000fe400078e0a04 */
[----:B------:R-:W-:-:S02]  /*6c30*/  IMAD R15, R4, UR5, R15 ;  /* 0x00000005040f7c24 */ /* 0x000fc4000f8e020f */
[----:B--2---:R-:W-:Y:S02]  /*6c40*/  @P1 IMAD R12, R18, R20, R11 ;  /* 0x00000014120c1224 */ /* 0x004fe400078e020b */
[----:B------:R-:W-:Y:S01]  /*6c50*/  IMAD R14, R5, UR8, R14 ;  /* 0x00000008050e7c24 */ /* 0x000fe2000f8e020e */
[----:B------:R-:W-:Y:S01]  /*6c60*/  ULDC UR8, c[0x0][0x600] ;  /* 0x0001800000087ab9 */ /* 0x000fe20000000800 */
[----:B------:R-:W-:Y:S02]  /*6c70*/  IMAD R12, R15, UR9, R12 ;  /* 0x000000090f0c7c24 */ /* 0x000fe4000f8e020c */
[----:B------:R-:W-:Y:S02]  /*6c80*/  IMAD R5, R14, UR8, R13 ;  /* 0x000000080e057c24 */ /* 0x000fe4000f8e020d */
[----:B------:R-:W-:-:S03]  /*6c90*/  IMAD.MOV.U32 R4, RZ, RZ, 0x1 ;  /* 0x00000001ff047424 */ /* 0x000fc600078e00ff */
[----:B------:R-:W-:Y:S02]  /*6ca0*/  SEL R18, R5, R12, !P1 ;  /* 0x0000000c05127207 */ /* 0x000fe40004800000 */
[----:B------:R-:W-:-:S07]  /*6cb0*/  SEL R22, R12, R5, !P1 ;  /* 0x000000050c167207 */ /* 0x000fce0004800000 */
.L_x_177:
[----:B------:R-:W-:Y:S05]  /*6cc0*/  BSYNC B1 ;  /* 0x0000000000017941 */ /* 0x000fea0003800000 */
.L_x_176:
[----:B------:R-:W-:-:S13]  /*6cd0*/  LOP3.LUT P1, RZ, R4, 0xff, RZ, 0xc0, !PT ;  /* 0x000000ff04ff7812 */ /* 0x000fda000782c0ff */
[----:B------:R-:W-:Y:S05]  /*6ce0*/  @P1 BRA `(.L_x_180) ;  /* 0xfffffff400281947 */ /* 0x000fea000383ffff */
[----:B------:R-:W-:Y:S05]  /*6cf0*/  BSYNC B0 ;  /* 0x0000000000007941 */ /* 0x000fea0003800000 */
.L_x_168:
[----:B------:R-:W-:-:S03]  /*6d00*/  UMOV UR8, 0xffffffff ;  /* 0xffffffff00087882 */ /* 0x000fc60000000000 */
[----:B------:R-:W-:Y:S05]  /*6d10*/  BRA.DIV UR8, `(.L_x_181) ;  /* 0x0000000608fc7947 */ /* 0x000fea000b800000 */
[----:B------:R-:W-:-:S13]  /*6d20*/  ELECT P6, URZ, PT ;  /* 0x00000000003f782f */ /* 0x000fda00038c0000 */
.L_x_202:
[----:B------:R-:W-:Y:S04]  /*6d30*/  BSSY B0, `(.L_x_182) ;  /* 0x0000058000007945 */ /* 0x000fe80003800000 */
[----:B------:R-:W-:Y:S05]  /*6d40*/  @!P6 BRA `(.L_x_183) ;  /* 0x000000040058e947 */ /* 0x000fea0003800000 */
[----:B------:R-:W-:-:S04]  /*6d50*/  LOP3.LUT R23, R23, 0x2, RZ, 0xfc, !PT ;  /* 0x0000000217177812 */ /* 0x000fc800078efcff */
[----:B------:R-:W-:-:S13]  /*6d60*/  ISETP.NE.AND P0, PT, R23, 0x3, PT ;  /* 0x000000031700780c */ /* 0x000fda0003f05270 */
[----:B------:R-:W-:Y:S05]  /*6d70*/  @!P0 BRA `(.L_x_184) ;  /* 0x0000000000048947 */ /* 0x000fea0003800000 */
[----:B------:R-:W-:Y:S01]  /*6d80*/  BPT.TRAP 0x1 ;  /* 0x000000040000795c */ /* 0x000fe20000300000 */
.L_x_184:
[----:B------:R-:W0:Y:S01]  /*6d90*/  S2R R5, SR_CgaCtaId ;  /* 0x0000000000057919 */ /* 0x000e220000008800 */
[----:B------:R-:W-:Y:S02]  /*6da0*/  MOV R0, 0x400 ;  /* 0x0000040000007802 */ /* 0x000fe40000000f00 */
[----:B------:R-:W-:Y:S02]  /*6db0*/  SHF.L.U32 R2, R3, 0x1f, RZ ;  /* 0x0000001f03027819 */ /* 0x000fe400000006ff */
[----:B0-----:R-:W-:-:S05]  /*6dc0*/  LEA R5, R5, R0, 0x18 ;  /* 0x0000000005057211 */ /* 0x001fca00078ec0ff */
[----:B------:R-:W-:-:S04]  /*6dd0*/  VIADD R5, R5, 0x48 ;  /* 0x0000004805057836 */ /* 0x000fc80000000000 */
[C---:B------:R-:W-:Y:S02]  /*6de0*/  IMAD R7, R8.reuse, 0x8, R5 ;  /* 0x0000000808077824 */ /* 0x040fe400078e0205 */
[----:B------:R-:W-:Y:S02]  /*6df0*/  VIADD R8, R8, 0x1 ;  /* 0x0000000108087836 */ /* 0x000fe40000000000 */
[----:B------:R-:W0:Y:S03]  /*6e00*/  SYNCS.PHASECHK.TRANS64.TRYWAIT P0, [R7+URZ], R2 ;  /* 0x00000002070075a7 */ /* 0x000e26000800017f */
[----:B------:R-:W-:-:S04]  /*6e10*/  ISETP.NE.AND P1, PT, R8, 0x9, PT ;  /* 0x000000090800780c */ /* 0x000fc80003f25270 */
[----:B------:R-:W-:Y:S02]  /*6e20*/  SEL R0, RZ, 0x1, P1 ;  /* 0x00000001ff007807 */ /* 0x000fe40000800000 */
[----:B------:R-:W-:Y:S02]  /*6e30*/  SEL R8, R8, RZ, P1 ;  /* 0x000000ff08087207 */ /* 0x000fe40000800000 */
[----:B------:R-:W-:-:S03]  /*6e40*/  LOP3.LUT R9, R3, R0, RZ, 0x3c, !PT ;  /* 0x0000000003097212 */ /* 0x000fc600078e3cff */
[----:B------:R-:W-:Y:S01]  /*6e50*/  IMAD R6, R8, 0x8, R5 ;  /* 0x0000000808067824 */ /* 0x000fe200078e0205 */
[----:B------:R-:W-:Y:S01]  /*6e60*/  SHF.L.U32 R3, R9, 0x1f, RZ ;  /* 0x0000001f09037819 */ /* 0x000fe200000006ff */
[----:B0-----:R-:W-:Y:S06]  /*6e70*/  @!P0 BRA `(.L_x_185) ;  /* 0x0000000400c48947 */ /* 0x001fec0003800000 */
.L_x_203:
[----:B------:R-:W1:Y:S01]  /*6e80*/  SYNCS.PHASECHK.TRANS64.TRYWAIT P0, [R6+URZ], R3 ;  /* 0x00000003060075a7 */ /* 0x000e62000800017f */
[----:B------:R-:W-:-:S05]  /*6e90*/  VIADD R0, R8, 0x1 ;  /* 0x0000000108007836 */ /* 0x000fca0000000000 */
[----:B------:R-:W-:-:S04]  /*6ea0*/  ISETP.NE.AND P1, PT, R0, 0x9, PT ;  /* 0x000000090000780c */ /* 0x000fc80003f25270 */
[----:B0-----:R-:W-:Y:S02]  /*6eb0*/  SEL R2, RZ, 0x1, P1 ;  /* 0x00000001ff027807 */ /* 0x001fe40000800000 */
[----:B------:R-:W-:Y:S02]  /*6ec0*/  SEL R0, R0, RZ, P1 ;  /* 0x000000ff00007207 */ /* 0x000fe40000800000 */
[----:B------:R-:W-:-:S03]  /*6ed0*/  LOP3.LUT R9, R9, R2, RZ, 0x3c, !PT ;  /* 0x0000000209097212 */ /* 0x000fc600078e3cff */
[----:B------:R-:W-:Y:S01]  /*6ee0*/  IMAD R7, R0, 0x8, R5 ;  /* 0x0000000800077824 */ /* 0x000fe200078e0205 */
[----:B------:R-:W-:Y:S01]  /*6ef0*/  SHF.L.U32 R4, R9, 0x1f, RZ ;  /* 0x0000001f09047819 */ /* 0x000fe200000006ff */
[----:B-1----:R-:W-:Y:S06]  /*6f00*/  @!P0 BRA `(.L_x_186) ;  /* 0x0000000400b48947 */ /* 0x002fec0003800000 */
.L_x_204:
[----:B------:R-:W1:Y:S01]  /*6f10*/  SYNCS.PHASECHK.TRANS64.TRYWAIT P0, [R7+URZ], R4 ;  /* 0x00000004070075a7 */ /* 0x000e62000800017f */
[----:B------:R-:W-:-:S05]  /*6f20*/  VIADD R0, R0, 0x1 ;  /* 0x0000000100007836 */ /* 0x000fca0000000000 */
[----:B------:R-:W-:-:S04]  /*6f30*/  ISETP.NE.AND P1, PT, R0, 0x9, PT ;  /* 0x000000090000780c */ /* 0x000fc80003f25270 */
[----:B------:R-:W-:Y:S02]  /*6f40*/  SEL R2, RZ, 0x1, P1 ;  /* 0x00000001ff027807 */ /* 0x000fe40000800000 */
[----:B------:R-:W-:Y:S02]  /*6f50*/  SEL R0, R0, RZ, P1 ;  /* 0x000000ff00007207 */ /* 0x000fe40000800000 */
[----:B------:R-:W-:-:S03]  /*6f60*/  LOP3.LUT R9, R9, R2, RZ, 0x3c, !PT ;  /* 0x0000000209097212 */ /* 0x000fc600078e3cff */
[----:B0-----:R-:W-:Y:S01]  /*6f70*/  IMAD R6, R0, 0x8, R5 ;  /* 0x0000000800067824 */ /* 0x001fe200078e0205 */
[----:B------:R-:W-:Y:S01]  /*6f80*/  SHF.L.U32 R3, R9, 0x1f, RZ ;  /* 0x0000001f09037819 */ /* 0x000fe200000006ff */
[----:B-1----:R-:W-:Y:S06]  /*6f90*/  @!P0 BRA `(.L_x_187) ;  /* 0x0000000400a48947 */ /* 0x002fec0003800000 */
.L_x_205:
        /* <DEDUP_REMOVED lines=9> */
.L_x_206:
        /* <DEDUP_REMOVED lines=9> */
.L_x_207:
        /* <DEDUP_REMOVED lines=9> */
.L_x_208:
        /* <DEDUP_REMOVED lines=9> */
.L_x_209:
[----:B------:R-:W1:Y:S01]  /*71e0*/  SYNCS.PHASECHK.TRANS64.TRYWAIT P0, [R6+URZ], R3 ;  /* 0x00000003060075a7 */ /* 0x000e62000800017f */
[----:B------:R-:W-:-:S05]  /*71f0*/  VIADD R0, R0, 0x1 ;  /* 0x0000000100007836 */ /* 0x000fca0000000000 */
[----:B------:R-:W-:-:S04]  /*7200*/  ISETP.NE.AND P1, PT, R0, 0x9, PT ;  /* 0x000000090000780c */ /* 0x000fc80003f25270 */
[----:B------:R-:W-:Y:S02]  /*7210*/  SEL R2, RZ, 0x1, P1 ;  /* 0x00000001ff027807 */ /* 0x000fe40000800000 */
[----:B------:R-:W-:Y:S02]  /*7220*/  SEL R0, R0, RZ, P1 ;  /* 0x000000ff00007207 */ /* 0x000fe40000800000 */
[----:B------:R-:W-:Y:S01]  /*7230*/  LOP3.LUT R2, R9, R2, RZ, 0x3c, !PT ;  /* 0x0000000209027212 */ /* 0x000fe200078e3cff */
[----:B-1----:R-:W-:Y:S06]  /*7240*/  @!P0 BRA `(.L_x_192) ;  /* 0x00000004005c8947 */ /* 0x002fec0003800000 */
.L_x_210:
[----:B------:R-:W-:Y:S01]  /*7250*/  IMAD R5, R0, 0x8, R5 ;  /* 0x0000000800057824 */ /* 0x000fe200078e0205 */
[----:B------:R-:W-:-:S07]  /*7260*/  SHF.L.U32 R0, R2, 0x1f, RZ ;  /* 0x0000001f02007819 */ /* 0x000fce00000006ff */
.L_x_193:
[----:B--2---:R2:W3:Y:S02]  /*7270*/  SYNCS.PHASECHK.TRANS64.TRYWAIT P0, [R5+URZ], R0 ;  /* 0x00000000050075a7 */ /* 0x0044e4000800017f */
[----:B---3--:R-:W-:Y:S05]  /*7280*/  @!P0 NANOSLEEP.SYNCS 0x989680 ;  /* 0x009896800000895d */ /* 0x008fea0003900000 */
[----:B------:R-:W3:Y:S02]  /*7290*/  @!P0 SYNCS.PHASECHK.TRANS64 P0, [R5+URZ], R0 ;  /* 0x00000000050085a7 */ /* 0x000ee4000800007f */
[----:B---3--:R-:W-:Y:S05]  /*72a0*/  @!P0 BRA `(.L_x_193) ;  /* 0xfffffffc00f08947 */ /* 0x008fea000383ffff */
.L_x_183:
[----:B------:R-:W-:Y:S05]  /*72b0*/  BSYNC B0 ;  /* 0x0000000000007941 */ /* 0x000fea0003800000 */
.L_x_182:
[----:B------:R-:W-:Y:S05]  /*72c0*/  EXIT ;  /* 0x000000000000794d */ /* 0x000fea0003800000 */
.L_x_20:
[----:B0-----:R-:W-:-:S04]  /*72d0*/  IMAD.U32 R3, RZ, RZ, UR43 ;  /* 0x0000002bff037e24 */ /* 0x001fc8000f8e00ff */
[----:B------:R0:W1:Y:S03]  /*72e0*/  SYNCS.PHASECHK.TRANS64.TRYWAIT P0, [R3+URZ+-0x8], R0 ;  /* 0xfffff800030075a7 */ /* 0x000066000800017f */
[----:B-1----:R-:W-:Y:S05]  /*72f0*/  @!P0 NANOSLEEP.SYNCS 0x989680 ;  /* 0x009896800000895d */ /* 0x002fea0003900000 */
[----:B------:R-:W1:Y:S02]  /*7300*/  @!P0 SYNCS.PHASECHK.TRANS64 P0, [R3+URZ+-0x8], R0 ;  /* 0xfffff800030085a7 */ /* 0x000e64000800007f */
[----:B-1----:R-:W-:Y:S05]  /*7310*/  @!P0 BRA `(.L_x_20) ;  /* 0xfffffffc00ec8947 */ /* 0x002fea000383ffff */
[----:B------:R-:W-:Y:S05]  /*7320*/  BRA `(.L_x_194) ;  /* 0xffffffa4005c7947 */ /* 0x000fea000383ffff */
.L_x_25:
[----:B-1----:R1:W2:Y:S02]  /*7330*/  SYNCS.PHASECHK.TRANS64.TRYWAIT P1, [R3+URZ], R0 ;  /* 0x00000000030075a7 */ /* 0x0022a4000802017f */
[----:B--2---:R-:W-:Y:S05]  /*7340*/  @!P1 NANOSLEEP.SYNCS 0x989680 ;  /* 0x009896800000995d */ /* 0x004fea0003900000 */
[----:B------:R-:W2:Y:S02]  /*7350*/  @!P1 SYNCS.PHASECHK.TRANS64 P1, [R3+URZ], R0 ;  /* 0x00000000030095a7 */ /* 0x000ea4000802007f */
[----:B--2---:R-:W-:Y:S05]  /*7360*/  @!P1 BRA `(.L_x_25) ;  /* 0xfffffffc00f09947 */ /* 0x004fea000383ffff */
[----:B------:R-:W-:Y:S05]  /*7370*/  BRA `(.L_x_24) ;  /* 0xffffffa400d07947 */ /* 0x000fea000383ffff */
.L_x_30:
[----:B-1----:R-:W-:-:S04]  /*7380*/  IMAD.U32 R5, RZ, RZ, UR4 ;  /* 0x00000004ff057e24 */ /* 0x002fc8000f8e00ff */
[----:B------:R1:W2:Y:S03]  /*7390*/  SYNCS.PHASECHK.TRANS64.TRYWAIT P1, [R5+URZ], R4 ;  /* 0x00000004050075a7 */ /* 0x0002a6000802017f */
[----:B--2---:R-:W-:Y:S05]  /*73a0*/  @!P1 NANOSLEEP.SYNCS 0x989680 ;  /* 0x009896800000995d */ /* 0x004fea0003900000 */
[----:B------:R-:W2:Y:S02]  /*73b0*/  @!P1 SYNCS.PHASECHK.TRANS64 P1, [R5+URZ], R4 ;  /* 0x00000004050095a7 */ /* 0x000ea4000802007f */
[----:B--2---:R-:W-:Y:S05]  /*73c0*/  @!P1 BRA `(.L_x_30) ;  /* 0xfffffffc00ec9947 */ /* 0x004fea000383ffff */
[----:B------:R-:W-:Y:S05]  /*73d0*/  BRA `(.L_x_29) ;  /* 0xffffffa800a07947 */ /* 0x000fea000383ffff */
.L_x_36:
[----:B0-----:R-:W-:-:S04]  /*73e0*/  IMAD.U32 R3, RZ, RZ, UR43 ;  /* 0x0000002bff037e24 */ /* 0x001fc8000f8e00ff */
[----:B------:R0:W1:Y:S03]  /*73f0*/  SYNCS.PHASECHK.TRANS64.TRYWAIT P0, [R3+URZ+0x8], R0 ;  /* 0x00000800030075a7 */ /* 0x000066000800017f */
[----:B-1----:R-:W-:Y:S05]  /*7400*/  @!P0 NANOSLEEP.SYNCS 0x989680 ;  /* 0x009896800000895d */ /* 0x002fea0003900000 */
[----:B------:R-:W1:Y:S02]  /*7410*/  @!P0 SYNCS.PHASECHK.TRANS64 P0, [R3+URZ+0x8], R0 ;  /* 0x00000800030085a7 */ /* 0x000e64000800007f */
[----:B-1----:R-:W-:Y:S05]  /*7420*/  @!P0 BRA `(.L_x_36) ;  /* 0xfffffffc00ec8947 */ /* 0x002fea000383ffff */
[----:B------:R-:W-:Y:S05]  /*7430*/  BRA `(.L_x_195) ;  /* 0xffffffac00e07947 */ /* 0x000fea000383ffff */
.L_x_169:
[----:B------:R-:W-:Y:S01]  /*7440*/  BSSY B1, `(.L_x_196) ;  /* 0x0000006000017945 */ /* 0x000fe20003800000 */
[----:B------:R-:W-:-:S07]  /*7450*/  IMAD.MOV.U32 R15, RZ, RZ, -0x1 ;  /* 0xffffffffff0f7424 */ /* 0x000fce00078e00ff */
[----:B-----5:R-:W-:Y:S05]  /*7460*/  WARPSYNC.COLLECTIVE R15, `(.L_x_197) ;  /* 0x000000000f0c7348 */ /* 0x020fea0003c00000 */
[----:B------:R-:W-:Y:S02]  /*7470*/  ELECT P6, UR62, PT ;  /* 0x00000000003e782f */ /* 0x000fe400038c0000 */
[----:B------:R-:W-:Y:S01]  /*7480*/  MOV R14, UR62 ;  /* 0x0000003e000e7c02 */ /* 0x000fe20008000f00 */
[----:B-----5:R-:W-:Y:S10]  /*7490*/  ENDCOLLECTIVE ;  /* 0x000000000000791b */ /* 0x020ff40003800000 */
.L_x_197:
[----:B------:R-:W-:Y:S05]  /*74a0*/  BSYNC B1 ;  /* 0x0000000000017941 */ /* 0x000fea0003800000 */
.L_x_196:
[----:B------:R-:W-:Y:S05]  /*74b0*/  BRA `(.L_x_198) ;  /* 0xffffffec00407947 */ /* 0x000fea000383ffff */
.L_x_172:
[----:B-1----:R1:W2:Y:S02]  /*74c0*/  SYNCS.PHASECHK.TRANS64.TRYWAIT P1, [R11+URZ+0x48], R6 ;  /* 0x000048060b0075a7 */ /* 0x0022a4000802017f */
[----:B--2---:R-:W-:Y:S05]  /*74d0*/  @!P1 NANOSLEEP.SYNCS 0x989680 ;  /* 0x009896800000995d */ /* 0x004fea0003900000 */
[----:B------:R-:W2:Y:S02]  /*74e0*/  @!P1 SYNCS.PHASECHK.TRANS64 P1, [R11+URZ+0x48], R6 ;  /* 0x000048060b0095a7 */ /* 0x000ea4000802007f */
[----:B--2---:R-:W-:Y:S05]  /*74f0*/  @!P1 BRA `(.L_x_172) ;  /* 0xfffffffc00f09947 */ /* 0x004fea000383ffff */
[----:B------:R-:W-:Y:S05]  /*7500*/  BRA `(.L_x_199) ;  /* 0xffffffec00787947 */ /* 0x000fea000383ffff */
.L_x_181:
[----:B------:R-:W-:Y:S01]  /*7510*/  BSSY B0, `(.L_x_200) ;  /* 0x0000006000007945 */ /* 0x000fe20003800000 */
[----:B------:R-:W-:-:S07]  /*7520*/  IMAD.MOV.U32 R15, RZ, RZ, -0x1 ;  /* 0xffffffffff0f7424 */ /* 0x000fce00078e00ff */
[----:B-----5:R-:W-:Y:S05]  /*7530*/  WARPSYNC.COLLECTIVE R15, `(.L_x_201) ;  /* 0x000000000f0c7348 */ /* 0x020fea0003c00000 */
[----:B------:R-:W-:Y:S02]  /*7540*/  ELECT P6, UR62, PT ;  /* 0x00000000003e782f */ /* 0x000fe400038c0000 */
[----:B------:R-:W-:Y:S01]  /*7550*/  MOV R14, UR62 ;  /* 0x0000003e000e7c02 */ /* 0x000fe20008000f00 */
[----:B-----5:R-:W-:Y:S10]  /*7560*/  ENDCOLLECTIVE ;  /* 0x000000000000791b */ /* 0x020ff40003800000 */
.L_x_201:
[----:B------:R-:W-:Y:S05]  /*7570*/  BSYNC B0 ;  /* 0x0000000000007941 */ /* 0x000fea0003800000 */
.L_x_200:
[----:B------:R-:W-:Y:S05]  /*7580*/  BRA `(.L_x_202) ;  /* 0xfffffff400e87947 */ /* 0x000fea000383ffff */
.L_x_185:
[----:B0-----:R0:W1:Y:S02]  /*7590*/  SYNCS.PHASECHK.TRANS64.TRYWAIT P0, [R7+URZ], R2 ;  /* 0x00000002070075a7 */ /* 0x001064000800017f */
[----:B-1----:R-:W-:Y:S05]  /*75a0*/  @!P0 NANOSLEEP.SYNCS 0x989680 ;  /* 0x009896800000895d */ /* 0x002fea0003900000 */
[----:B------:R-:W1:Y:S02]  /*75b0*/  @!P0 SYNCS.PHASECHK.TRANS64 P0, [R7+URZ], R2 ;  /* 0x00000002070085a7 */ /* 0x000e64000800007f */
[----:B-1----:R-:W-:Y:S05]  /*75c0*/  @!P0 BRA `(.L_x_185) ;  /* 0xfffffffc00f08947 */ /* 0x002fea000383ffff */
[----:B------:R-:W-:Y:S05]  /*75d0*/  BRA `(.L_x_203) ;  /* 0xfffffff800287947 */ /* 0x000fea000383ffff */
.L_x_186:
[----:B0-----:R0:W1:Y:S02]  /*75e0*/  SYNCS.PHASECHK.TRANS64.TRYWAIT P0, [R6+URZ], R3 ;  /* 0x00000003060075a7 */ /* 0x001064000800017f */
[----:B-1----:R-:W-:Y:S05]  /*75f0*/  @!P0 NANOSLEEP.SYNCS 0x989680 ;  /* 0x009896800000895d */ /* 0x002fea0003900000 */
[----:B------:R-:W1:Y:S02]  /*7600*/  @!P0 SYNCS.PHASECHK.TRANS64 P0, [R6+URZ], R3 ;  /* 0x00000003060085a7 */ /* 0x000e64000800007f */
[----:B-1----:R-:W-:Y:S05]  /*7610*/  @!P0 BRA `(.L_x_186) ;  /* 0xfffffffc00f08947 */ /* 0x002fea000383ffff */
[----:B------:R-:W-:Y:S05]  /*7620*/  BRA `(.L_x_204) ;  /* 0xfffffff800387947 */ /* 0x000fea000383ffff */
.L_x_187:
[----:B0-----:R0:W1:Y:S02]  /*7630*/  SYNCS.PHASECHK.TRANS64.TRYWAIT P0, [R7+URZ], R4 ;  /* 0x00000004070075a7 */ /* 0x001064000800017f */
[----:B-1----:R-:W-:Y:S05]  /*7640*/  @!P0 NANOSLEEP.SYNCS 0x989680 ;  /* 0x009896800000895d */ /* 0x002fea0003900000 */
[----:B------:R-:W1:Y:S02]  /*7650*/  @!P0 SYNCS.PHASECHK.TRANS64 P0, [R7+URZ], R4 ;  /* 0x00000004070085a7 */ /* 0x000e64000800007f */
[----:B-1----:R-:W-:Y:S05]  /*7660*/  @!P0 BRA `(.L_x_187) ;  /* 0xfffffffc00f08947 */ /* 0x002fea000383ffff */
[----:B------:R-:W-:Y:S05]  /*7670*/  BRA `(.L_x_205) ;  /* 0xfffffff800487947 */ /* 0x000fea000383ffff */
.L_x_188:
[----:B0-----:R0:W1:Y:S02]  /*7680*/  SYNCS.PHASECHK.TRANS64.TRYWAIT P0, [R6+URZ], R3 ;  /* 0x00000003060075a7 */ /* 0x001064000800017f */
[----:B-1----:R-:W-:Y:S05]  /*7690*/  @!P0 NANOSLEEP.SYNCS 0x989680 ;  /* 0x009896800000895d */ /* 0x002fea0003900000 */
[----:B------:R-:W1:Y:S02]  /*76a0*/  @!P0 SYNCS.PHASECHK.TRANS64 P0, [R6+URZ], R3 ;  /* 0x00000003060085a7 */ /* 0x000e64000800007f */
[----:B-1----:R-:W-:Y:S05]  /*76b0*/  @!P0 BRA `(.L_x_188) ;  /* 0xfffffffc00f08947 */ /* 0x002fea000383ffff */
[----:B------:R-:W-:Y:S05]  /*76c0*/  BRA `(.L_x_206) ;  /* 0xfffffff800587947 */ /* 0x000fea000383ffff */
.L_x_189:
[----:B0-----:R0:W1:Y:S02]  /*76d0*/  SYNCS.PHASECHK.TRANS64.TRYWAIT P0, [R7+URZ], R4 ;  /* 0x00000004070075a7 */ /* 0x001064000800017f */
[----:B-1----:R-:W-:Y:S05]  /*76e0*/  @!P0 NANOSLEEP.SYNCS 0x989680 ;  /* 0x009896800000895d */ /* 0x002fea0003900000 */
[----:B------:R-:W1:Y:S02]  /*76f0*/  @!P0 SYNCS.PHASECHK.TRANS64 P0, [R7+URZ], R4 ;  /* 0x00000004070085a7 */ /* 0x000e64000800007f */
[----:B-1----:R-:W-:Y:S05]  /*7700*/  @!P0 BRA `(.L_x_189) ;  /* 0xfffffffc00f08947 */ /* 0x002fea000383ffff */
[----:B------:R-:W-:Y:S05]  /*7710*/  BRA `(.L_x_207) ;  /* 0xfffffff800687947 */ /* 0x000fea000383ffff */
.L_x_190:
[----:B0-----:R0:W1:Y:S02]  /*7720*/  SYNCS.PHASECHK.TRANS64.TRYWAIT P0, [R6+URZ], R3 ;  /* 0x00000003060075a7 */ /* 0x001064000800017f */
[----:B-1----:R-:W-:Y:S05]  /*7730*/  @!P0 NANOSLEEP.SYNCS 0x989680 ;  /* 0x009896800000895d */ /* 0x002fea0003900000 */
[----:B------:R-:W1:Y:S02]  /*7740*/  @!P0 SYNCS.PHASECHK.TRANS64 P0, [R6+URZ], R3 ;  /* 0x00000003060085a7 */ /* 0x000e64000800007f */
[----:B-1----:R-:W-:Y:S05]  /*7750*/  @!P0 BRA `(.L_x_190) ;  /* 0xfffffffc00f08947 */ /* 0x002fea000383ffff */
[----:B------:R-:W-:Y:S05]  /*7760*/  BRA `(.L_x_208) ;  /* 0xfffffff800787947 */ /* 0x000fea000383ffff */
.L_x_191:
[----:B0-----:R0:W1:Y:S02]  /*7770*/  SYNCS.PHASECHK.TRANS64.TRYWAIT P0, [R7+URZ], R4 ;  /* 0x00000004070075a7 */ /* 0x001064000800017f */
[----:B-1----:R-:W-:Y:S05]  /*7780*/  @!P0 NANOSLEEP.SYNCS 0x989680 ;  /* 0x009896800000895d */ /* 0x002fea0003900000 */
[----:B------:R-:W1:Y:S02]  /*7790*/  @!P0 SYNCS.PHASECHK.TRANS64 P0, [R7+URZ], R4 ;  /* 0x00000004070085a7 */ /* 0x000e64000800007f */
[----:B-1----:R-:W-:Y:S05]  /*77a0*/  @!P0 BRA `(.L_x_191) ;  /* 0xfffffffc00f08947 */ /* 0x002fea000383ffff */
[----:B------:R-:W-:Y:S05]  /*77b0*/  BRA `(.L_x_209) ;  /* 0xfffffff800887947 */ /* 0x000fea000383ffff */
.L_x_192:
[----:B-1----:R1:W2:Y:S02]  /*77c0*/  SYNCS.PHASECHK.TRANS64.TRYWAIT P0, [R6+URZ], R3 ;  /* 0x00000003060075a7 */ /* 0x0022a4000800017f */
[----:B--2---:R-:W-:Y:S05]  /*77d0*/  @!P0 NANOSLEEP.SYNCS 0x989680 ;  /* 0x009896800000895d */ /* 0x004fea0003900000 */
[----:B------:R-:W2:Y:S02]  /*77e0*/  @!P0 SYNCS.PHASECHK.TRANS64 P0, [R6+URZ], R3 ;  /* 0x00000003060085a7 */ /* 0x000ea4000800007f */
[----:B--2---:R-:W-:Y:S05]  /*77f0*/  @!P0 BRA `(.L_x_192) ;  /* 0xfffffffc00f08947 */ /* 0x004fea000383ffff */
[----:B------:R-:W-:Y:S05]  /*7800*/  BRA `(.L_x_210) ;  /* 0xfffffff800907947 */ /* 0x000fea000383ffff */
.L_x_211:
[----:B------:R-:W-:-:S00]  /*7810*/  BRA `(.L_x_211) ;  /* 0xfffffffc00fc7947 */ /* 0x000fc0000383ffff */
[----:B------:R-:W-:-:S00]  /*7820*/  NOP ;  /* 0x0000000000007918 */ /* 0x000fc00000000000 */
        /* <DEDUP_REMOVED lines=13> */
.L_x_212:


//--------------------- .nv.global.init           --------------------------
	.section	.nv.global.init,"aw",@progbits
.nv.global.init:
	.type		$str$22,@object
	.size		$str$22,($str$23 - $str$22)
$str$22:
        /*0000*/ 	.byte	0x6b, 0x5f, 0x74, 0x69, 0x6c, 0x65, 0x5f, 0x63, 0x6f, 0x75, 0x6e, 0x74, 0x20, 0x3e, 0x3d, 0x20
        /*0010*/ 	.byte	0x31, 0x00
	.type		$str$23,@object
	.size		$str$23,(__unnamed_1 - $str$23)
$str$23:
        /*0012*/ 	.byte	0x2f, 0x74, 0x6d, 0x70, 0x2f, 0x63, 0x75, 0x74, 0x6c, 0x61, 0x73, 0x73, 0x5f, 0x73, 0x77, 0x65
        /*0022*/ 	.byte	0x65, 0x70, 0x5f, 0x73, 0x72, 0x63, 0x2f, 0x69, 0x6e, 0x63, 0x6c, 0x75, 0x64, 0x65, 0x2f, 0x63
        /*0032*/ 	.byte	0x75, 0x74, 0x6c, 0x61, 0x73, 0x73, 0x2f, 0x67, 0x65, 0x6d, 0x6d, 0x2f, 0x63, 0x6f, 0x6c, 0x6c
        /*0042*/ 	.byte	0x65, 0x63, 0x74, 0x69, 0x76, 0x65, 0x2f, 0x73, 0x6d, 0x39, 0x30, 0x5f, 0x6d, 0x6d, 0x61, 0x5f
        /*0052*/ 	.byte	0x74, 0x6d, 0x61, 0x5f, 0x67, 0x6d, 0x6d, 0x61, 0x5f, 0x73, 0x73, 0x5f, 0x77, 0x61, 0x72, 0x70
        /*0062*/ 	.byte	0x73, 0x70, 0x65, 0x63, 0x69, 0x61, 0x6c, 0x69, 0x7a, 0x65, 0x64, 0x2e, 0x68, 0x70, 0x70, 0x00
	.type		__unnamed_1,@object
	.size		__unnamed_1,(.L_0 - __unnamed_1)
__unnamed_1:
        /*0072*/ 	.byte	0x76, 0x6f, 0x69, 0x64, 0x20, 0x63, 0x75, 0x74, 0x6c, 0x61, 0x73, 0x73, 0x3a, 0x3a, 0x67, 0x65
        /* <DEDUP_REMOVED lines=176> */
        /*0b82*/ 	.byte	0x79, 0x5d, 0x00
.L_0:


//--------------------- .nv.shared._ZN7cutlass13device_kernelINS_4gemm6kernel13GemmUniversalIN4cute5tupleIJiiiiEEENS1_10collective13CollectiveMmaINS1_34MainloopSm90TmaGmmaWarpSpecializedILi9ENS5_IJNS4_1CILi4EEESB_NSA_ILi1EEEEEENS1_32KernelTmaWarpSpecializedPingpongEEENS5_IJNSA_ILi64EEENSA_ILi128EEENSA_ILi32EEEEEEfNS5_IJlSC_lEEEfSK_NS4_8TiledMMAINS4_8MMA_AtomIJNS4_4SM904GMMA30MMA_64x128x8_F32TF32TF32_SS_TNILNSO_7ScaleInE1ELSQ_1EEEEEENS4_6LayoutINS5_IJSC_SC_SC_EEENS5_IJNSA_ILi0EEESV_SV_EEEEENS5_IJNS4_10UnderscoreESY_SY_EEEEENS4_23SM90_TMA_LOAD_MULTICASTENS4_14ComposedLayoutINS4_7SwizzleILi3ELi4ELi3EEENS4_18smem_ptr_flag_bitsILi32EEENST_INS5_IJNSA_ILi8EEESI_EEENS5_IJSI_SC_EEEEEEEvNS4_8identityES11_S1B_vS1C_EENS_8epilogue10collective6detail29Sm90TmaWarpSpecializedAdapterINS1F_15DefaultEpilogueIfSK_SK_NS1E_6thread17LinearCombinationIfLi1EffLNS1J_9ScaleType4KindE0ELNS_15FloatRoundStyleE2EfEENS1_15EpilogueDefaultEEEEEvvEEEEvNT_6ParamsE --------------------------
	.section	.nv.shared._ZN7cutlass13device_kernelINS_4gemm6kernel13GemmUniversalIN4cute5tupleIJiiiiEEENS1_10collective13CollectiveMmaINS1_34MainloopSm90TmaGmmaWarpSpecializedILi9ENS5_IJNS4_1CILi4EEESB_NSA_ILi1EEEEEENS1_32KernelTmaWarpSpecializedPingpongEEENS5_IJNSA_ILi64EEENSA_ILi128EEENSA_ILi32EEEEEEfNS5_IJlSC_lEEEfSK_NS4_8TiledMMAINS4_8MMA_AtomIJNS4_4SM904GMMA30MMA_64x128x8_F32TF32TF32_SS_TNILNSO_7ScaleInE1ELSQ_1EEEEEENS4_6LayoutINS5_IJSC_SC_SC_EEENS5_IJNSA_ILi0EEESV_SV_EEEEENS5_IJNS4_10UnderscoreESY_SY_EEEEENS4_23SM90_TMA_LOAD_MULTICASTENS4_14ComposedLayoutINS4_7SwizzleILi3ELi4ELi3EEENS4_18smem_ptr_flag_bitsILi32EEENST_INS5_IJNSA_ILi8EEESI_EEENS5_IJSI_SC_EEEEEEEvNS4_8identityES11_S1B_vS1C_EENS_8epilogue10collective6detail29Sm90TmaWarpSpecializedAdapterINS1F_15DefaultEpilogueIfSK_SK_NS1E_6thread17LinearCombinationIfLi1EffLNS1J_9ScaleType4KindE0ELNS_15FloatRoundStyleE2EfEENS1_15EpilogueDefaultEEEEEvvEEEEvNT_6ParamsE,"aw",@nobits
	.sectionflags	@""
	.align	16
	.zero		1024


//--------------------- .nv.shared.reserved.0     --------------------------
	.section	.nv.shared.reserved.0,"aw",@nobits
	.weak		__nv_reservedSMEM_offset_0_alias
	.size		__nv_reservedSMEM_offset_0_alias, 0, 0
	.other		__nv_reservedSMEM_offset_0_alias,@"STO_CUDA_RESERVED_SHARED STV_DEFAULT"
__nv_reservedSMEM_offset_0_alias:
	.zero		0


//--------------------- .nv.global                --------------------------
	.section	.nv.global,"aw",@nobits
.nv.global:
	.type		_ZN40_INTERNAL_14768fdb_4_k_cu_9e3c5340_195954cute1_E,@object
	.size		_ZN40_INTERNAL_14768fdb_4_k_cu_9e3c5340_195954cute1_E,(_ZN40_INTERNAL_14768fdb_4_k_cu_9e3c5340_195954cuda3std3__45__cpo6cbeginE - _ZN40_INTERNAL_14768fdb_4_k_cu_9e3c5340_195954cute1_E)
_ZN40_INTERNAL_14768fdb_4_k_cu_9e3c5340_195954cute1_E:
	.zero		1
	.type		_ZN40_INTERNAL_14768fdb_4_k_cu_9e3c5340_195954cuda3std3__45__cpo6cbeginE,@object
	.size		_ZN40_INTERNAL_14768fdb_4_k_cu_9e3c5340_195954cuda3std3__45__cpo6cbeginE,(_ZN40_INTERNAL_14768fdb_4_k_cu_9e3c5340_195954cuda3std3__48in_placeE - _ZN40_INTERNAL_14768fdb_4_k_cu_9e3c5340_195954cuda3std3__45__cpo6cbeginE)
_ZN40_INTERNAL_14768fdb_4_k_cu_9e3c5340_195954cuda3std3__45__cpo6cbeginE:
	.zero		1
	.type		_ZN40_INTERNAL_14768fdb_4_k_cu_9e3c5340_195954cuda3std3__48in_placeE,@object
	.size		_ZN40_INTERNAL_14768fdb_4_k_cu_9e3c5340_195954cuda3std3__48in_placeE,(_ZN40_INTERNAL_14768fdb_4_k_cu_9e3c5340_195954cuda3std6ranges3__45__cpo9iter_moveE - _ZN40_INTERNAL_14768fdb_4_k_cu_9e3c5340_195954cuda3std3__48in_placeE)
_ZN40_INTERNAL_14768fdb_4_k_cu_9e3c5340_195954cuda3std3__48in_placeE:
	.zero		1
	.type		_ZN40_INTERNAL_14768fdb_4_k_cu_9e3c5340_195954cuda3std6ranges3__45__cpo9iter_moveE,@object
	.size		_ZN40_INTERNAL_14768fdb_4_k_cu_9e3c5340_195954cuda3std6ranges3__45__cpo9iter_moveE,(_ZN40_INTERNAL_14768fdb_4_k_cu_9e3c5340_195954cuda3std3__45__cpo5beginE - _ZN40_INTERNAL_14768fdb_4_k_cu_9e3c5340_195954cuda3std6ranges3__45__cpo9iter_moveE)
_ZN40_INTERNAL_14768fdb_4_k_cu_9e3c5340_195954cuda3std6ranges3__45__cpo9iter_moveE:
	.zero		1
	.type		_ZN40_INTERNAL_14768fdb_4_k_cu_9e3c5340_195954cuda3std3__45__cpo5beginE,@object
	.size		_ZN40_INTERNAL_14768fdb_4_k_cu_9e3c5340_195954cuda3std3__45__cpo5beginE,(_ZN40_INTERNAL_14768fdb_4_k_cu_9e3c5340_195954cuda3std3__442_GLOBAL__N__14768fdb_4_k_cu_9e3c5340_195956ignoreE - _ZN40_INTERNAL_14768fdb_4_k_cu_9e3c5340_195954cuda3std3__45__cpo5beginE)
_ZN40_INTERNAL_14768fdb_4_k_cu_9e3c5340_195954cuda3std3__45__cpo5beginE:
	.zero		1
	.type		_ZN40_INTERNAL_14768fdb_4_k_cu_9e3c5340_195954cuda3std3__442_GLOBAL__N__14768fdb_4_k_cu_9e3c5340_195956ignoreE,@object
	.size		_ZN40_INTERNAL_14768fdb_4_k_cu_9e3c5340_195954cuda3std3__442_GLOBAL__N__14768fdb_4_k_cu_9e3c5340_195956ignoreE,(_ZN40_INTERNAL_14768fdb_4_k_cu_9e3c5340_195954cute7productE - _ZN40_INTERNAL_14768fdb_4_k_cu_9e3c5340_195954cuda3std3__442_GLOBAL__N__14768fdb_4_k_cu_9e3c5340_195956ignoreE)
_ZN40_INTERNAL_14768fdb_4_k_cu_9e3c5340_195954cuda3std3__442_GLOBAL__N__14768fdb_4_k_cu_9e3c5340_195956ignoreE:
	.zero		1
	.type		_ZN40_INTERNAL_14768fdb_4_k_cu_9e3c5340_195954cute7productE,@object
	.size		_ZN40_INTERNAL_14768fdb_4_k_cu_9e3c5340_195954cute7productE,(_ZN40_INTERNAL_14768fdb_4_k_cu_9e3c5340_195954cuda3std3__45__cpo3endE - _ZN40_INTERNAL_14768fdb_4_k_cu_9e3c5340_195954cute7productE)
_ZN40_INTERNAL_14768fdb_4_k_cu_9e3c5340_195954cute7productE:
	.zero		1
	.type		_ZN40_INTERNAL_14768fdb_4_k_cu_9e3c5340_195954cuda3std3__45__cpo3endE,@object
	.size		_ZN40_INTERNAL_14768fdb_4_k_cu_9e3c5340_195954cuda3std3__45__cpo3endE,(_ZN40_INTERNAL_14768fdb_4_k_cu_9e3c5340_195954cuda3std3__419piecewise_constructE - _ZN40_INTERNAL_14768fdb_4_k_cu_9e3c5340_195954cuda3std3__45__cpo3endE)
_ZN40_INTERNAL_14768fdb_4_k_cu_9e3c5340_195954cuda3std3__45__cpo3endE:
	.zero		1
	.type		_ZN40_INTERNAL_14768fdb_4_k_cu_9e3c5340_195954cuda3std3__419piecewise_constructE,@object
	.size		_ZN40_INTERNAL_14768fdb_4_k_cu_9e3c5340_195954cuda3std3__419piecewise_constructE,(_ZN40_INTERNAL_14768fdb_4_k_cu_9e3c5340_195954cuda3std3__45__cpo4cendE - _ZN40_INTERNAL_14768fdb_4_k_cu_9e3c5340_195954cuda3std3__419piecewise_constructE)
_ZN40_INTERNAL_14768fdb_4_k_cu_9e3c5340_195954cuda3std3__419piecewise_constructE:
	.zero		1
	.type		_ZN40_INTERNAL_14768fdb_4_k_cu_9e3c5340_195954cuda3std3__45__cpo4cendE,@object
	.size		_ZN40_INTERNAL_14768fdb_4_k_cu_9e3c5340_195954cuda3std3__45__cpo4cendE,(_ZN40_INTERNAL_14768fdb_4_k_cu_9e3c5340_195954cuda3std6ranges3__45__cpo4swapE - _ZN40_INTERNAL_14768fdb_4_k_cu_9e3c5340_195954cuda3std3__45__cpo4cendE)
_ZN40_INTERNAL_14768fdb_4_k_cu_9e3c5340_195954cuda3std3__45__cpo4cendE:
	.zero		1
	.type		_ZN40_INTERNAL_14768fdb_4_k_cu_9e3c5340_195954cuda3std6ranges3__45__cpo4swapE,@object
	.size		_ZN40_INTERNAL_14768fdb_4_k_cu_9e3c5340_195954cuda3std6ranges3__45__cpo4swapE,(.L_8 - _ZN40_INTERNAL_14768fdb_4_k_cu_9e3c5340_195954cuda3std6ranges3__45__cpo4swapE)
_ZN40_INTERNAL_14768fdb_4_k_cu_9e3c5340_195954cuda3std6ranges3__45__cpo4swapE:
	.zero		1
.L_8:


//--------------------- .nv.constant0._ZN7cutlass13device_kernelINS_4gemm6kernel13GemmUniversalIN4cute5tupleIJiiiiEEENS1_10collective13CollectiveMmaINS1_34MainloopSm90TmaGmmaWarpSpecializedILi9ENS5_IJNS4_1CILi4EEESB_NSA_ILi1EEEEEENS1_32KernelTmaWarpSpecializedPingpongEEENS5_IJNSA_ILi64EEENSA_ILi128EEENSA_ILi32EEEEEEfNS5_IJlSC_lEEEfSK_NS4_8TiledMMAINS4_8MMA_AtomIJNS4_4SM904GMMA30MMA_64x128x8_F32TF32TF32_SS_TNILNSO_7ScaleInE1ELSQ_1EEEEEENS4_6LayoutINS5_IJSC_SC_SC_EEENS5_IJNSA_ILi0EEESV_SV_EEEEENS5_IJNS4_10UnderscoreESY_SY_EEEEENS4_23SM90_TMA_LOAD_MULTICASTENS4_14ComposedLayoutINS4_7SwizzleILi3ELi4ELi3EEENS4_18smem_ptr_flag_bitsILi32EEENST_INS5_IJNSA_ILi8EEESI_EEENS5_IJSI_SC_EEEEEEEvNS4_8identityES11_S1B_vS1C_EENS_8epilogue10collective6detail29Sm90TmaWarpSpecializedAdapterINS1F_15DefaultEpilogueIfSK_SK_NS1E_6thread17LinearCombinationIfLi1EffLNS1J_9ScaleType4KindE0ELNS_15FloatRoundStyleE2EfEENS1_15EpilogueDefaultEEEEEvvEEEEvNT_6ParamsE --------------------------
	.section	.nv.constant0._ZN7cutlass13device_kernelINS_4gemm6kernel13GemmUniversalIN4cute5tupleIJiiiiEEENS1_10collective13CollectiveMmaINS1_34MainloopSm90TmaGmmaWarpSpecializedILi9ENS5_IJNS4_1CILi4EEESB_NSA_ILi1EEEEEENS1_32KernelTmaWarpSpecializedPingpongEEENS5_IJNSA_ILi64EEENSA_ILi128EEENSA_ILi32EEEEEEfNS5_IJlSC_lEEEfSK_NS4_8TiledMMAINS4_8MMA_AtomIJNS4_4SM904GMMA30MMA_64x128x8_F32TF32TF32_SS_TNILNSO_7ScaleInE1ELSQ_1EEEEEENS4_6LayoutINS5_IJSC_SC_SC_EEENS5_IJNSA_ILi0EEESV_SV_EEEEENS5_IJNS4_10UnderscoreESY_SY_EEEEENS4_23SM90_TMA_LOAD_MULTICASTENS4_14ComposedLayoutINS4_7SwizzleILi3ELi4ELi3EEENS4_18smem_ptr_flag_bitsILi32EEENST_INS5_IJNSA_ILi8EEESI_EEENS5_IJSI_SC_EEEEEEEvNS4_8identityES11_S1B_vS1C_EENS_8epilogue10collective6detail29Sm90TmaWarpSpecializedAdapterINS1F_15DefaultEpilogueIfSK_SK_NS1E_6thread17LinearCombinationIfLi1EffLNS1J_9ScaleType4KindE0ELNS_15FloatRoundStyleE2EfEENS1_15EpilogueDefaultEEEEEvvEEEEvNT_6ParamsE,"a",@progbits
	.sectionflags	@""
	.align	4
.nv.constant0._ZN7cutlass13device_kernelINS_4gemm6kernel13GemmUniversalIN4cute5tupleIJiiiiEEENS1_10collective13CollectiveMmaINS1_34MainloopSm90TmaGmmaWarpSpecializedILi9ENS5_IJNS4_1CILi4EEESB_NSA_ILi1EEEEEENS1_32KernelTmaWarpSpecializedPingpongEEENS5_IJNSA_ILi64EEENSA_ILi128EEENSA_ILi32EEEEEEfNS5_IJlSC_lEEEfSK_NS4_8TiledMMAINS4_8MMA_AtomIJNS4_4SM904GMMA30MMA_64x128x8_F32TF32TF32_SS_TNILNSO_7ScaleInE1ELSQ_1EEEEEENS4_6LayoutINS5_IJSC_SC_SC_EEENS5_IJNSA_ILi0EEESV_SV_EEEEENS5_IJNS4_10UnderscoreESY_SY_EEEEENS4_23SM90_TMA_LOAD_MULTICASTENS4_14ComposedLayoutINS4_7SwizzleILi3ELi4ELi3EEENS4_18smem_ptr_flag_bitsILi32EEENST_INS5_IJNSA_ILi8EEESI_EEENS5_IJSI_SC_EEEEEEEvNS4_8identityES11_S1B_vS1C_EENS_8epilogue10collective6detail29Sm90TmaWarpSpecializedAdapterINS1F_15DefaultEpilogueIfSK_SK_NS1E_6thread17LinearCombinationIfLi1EffLNS1J_9ScaleType4KindE0ELNS_15FloatRoundStyleE2EfEENS1_15EpilogueDefaultEEEEEvvEEEEvNT_6ParamsE:
	.zero		1664


//--------------------- SYMBOLS --------------------------

	.type		.nv.reservedSmem.offset0,@object
	.size		.nv.reservedSmem.offset0,0x4
	.type		__assertfail,@function
